	.target	sm_100a

	.elftype	@"ET_EXEC"


//--------------------- .note.nv.tkinfo           --------------------------
	.section	.note.nv.tkinfo,"",@"SHT_NOTE"
	.sectionflags	@"SHF_NOTE_NV_TKINFO"
	.tkinfo
        /*0018*/ 	.word	0x00000002
        /*0030*/ 	.string	""
        /*0030*/ 	.string	"ptxas"
        /*0030*/ 	.string	"Cuda compilation tools, release 13.0, V13.0.88"
        /*0030*/ 	.string	"Build cuda_13.0.r13.0/compiler.36424714_0"
        /*0030*/ 	.string	"-arch sm_100a -m 64 "



//--------------------- .note.nv.cuinfo           --------------------------
	.section	.note.nv.cuinfo,"",@"SHT_NOTE"
	.sectionflags	@"SHF_NOTE_NV_CUINFO"
        /*0018*/ 	.short	0x0002
        /*001a*/ 	.short	0x0064
        /*001c*/ 	.short	0x0082
	.zero		2


//--------------------- .nv.info                  --------------------------
	.section	.nv.info,"",@"SHT_CUDA_INFO"
	.align	4


	//----- nvinfo : EIATTR_REGCOUNT
	.align		4
        /*0000*/ 	.byte	0x04, 0x2f
        /*0002*/ 	.short	(.L_19 - .L_18)
	.align		4
.L_18:
        /*0004*/ 	.word	index@(_ZN7cutlass13device_kernelINS_4gemm6kernel13GemmUniversalIN4cute5tupleIJiiiiEEENS1_10collective13CollectiveMmaINS1_35MainloopSm100TmaUmmaWarpSpecializedILi5ELi2ELi4ENS5_IJNS4_1CILi8EEENSA_ILi1EEESC_EEEEENS5_IJNSA_ILi256EEENSA_ILi64EEENSA_ILi128EEEEEENS_6half_tENS5_IJlSC_lEEESJ_SK_NS4_8TiledMMAINS4_8MMA_AtomIJNS4_26SM100_MMA_F16BF16_2x1SM_SSISJ_SJ_fLi256ELi64ELNS4_4UMMA5MajorE0ELSP_0ELNSO_7ScaleInE0ELSQ_0EEEEEENS4_6LayoutINS5_IJSC_SC_SC_EEENS5_IJNSA_ILi0EEESV_SV_EEEEENS5_IJNS4_10UnderscoreESY_SY_EEEEENS4_18SM100_TMA_2SM_LOADENS4_14ComposedLayoutINS4_7SwizzleILi3ELi4ELi3EEENS4_18smem_ptr_flag_bitsILi16EEENST_INS5_IJSB_SG_EEENS5_IJSG_SC_EEEEEEEvNS4_8identityENS4_28SM100_TMA_2SM_LOAD_MULTICASTES1A_vS1B_EENS_8epilogue10collective18CollectiveEpilogueINS1E_23Sm100TmaWarpSpecializedILi3ELi2ELi32ELb1ELb0EEEJNS5_IJSH_SG_SH_EEENS5_IJNST_ISH_SC_EENST_INSA_ILi32EEESC_EEEEESJ_SK_SJ_SK_NS1E_6fusion15FusionCallbacksIS1I_NS1O_17LinearCombinationISJ_fSJ_fLNS_15FloatRoundStyleE2EEES1J_S1N_JEEENS4_5SM1004TMEM4LOAD26SM100_TMEM_LOAD_32dp32b32xENS4_13SM90_TMA_LOADENS12_INS13_ILi2ELi4ELi3EEES16_NST_INS5_IJSB_S1L_EEENS5_IJS1L_SC_EEEEEEENS4_39AutoVectorizingCopyWithAssumedAlignmentILi128EEENS4_14SM90_TMA_STOREES23_S25_S25_EEEvvEEEEvNT_6ParamsE)
        /*0008*/ 	.word	0x0000007a


	//----- nvinfo : EIATTR_FRAME_SIZE
	.align		4
.L_19:
        /*000c*/ 	.byte	0x04, 0x11
        /*000e*/ 	.short	(.L_21 - .L_20)
	.align		4
.L_20:
        /*0010*/ 	.word	index@($__internal_2_$__cuda_sm10x_tcgen05_guardrail_trap_unallocated_columns_being_dealloced)
        /*0014*/ 	.word	0x00000000


	//----- nvinfo : EIATTR_FRAME_SIZE
	.align		4
.L_21:
        /*0018*/ 	.byte	0x04, 0x11
        /*001a*/ 	.short	(.L_23 - .L_22)
	.align		4
.L_22:
        /*001c*/ 	.word	index@($__internal_1_$__cuda_sm10x_tcgen05_guardrail_trap_phase_invalid_during_alloc)
        /*0020*/ 	.word	0x00000000


	//----- nvinfo : EIATTR_FRAME_SIZE
	.align		4
.L_23:
        /*0024*/ 	.byte	0x04, 0x11
        /*0026*/ 	.short	(.L_25 - .L_24)
	.align		4
.L_24:
        /*0028*/ 	.word	index@($__internal_0_$__cuda_sm10x_tcgen05_guardrail_trap_col_being_dealloced_not_returned_by_alloc)
        /*002c*/ 	.word	0x00000000


	//----- nvinfo : EIATTR_FRAME_SIZE
	.align		4
.L_25:
        /*0030*/ 	.byte	0x04, 0x11
        /*0032*/ 	.short	(.L_27 - .L_26)
	.align		4
.L_26:
        /*0034*/ 	.word	index@(_ZN7cutlass13device_kernelINS_4gemm6kernel13GemmUniversalIN4cute5tupleIJiiiiEEENS1_10collective13CollectiveMmaINS1_35MainloopSm100TmaUmmaWarpSpecializedILi5ELi2ELi4ENS5_IJNS4_1CILi8EEENSA_ILi1EEESC_EEEEENS5_IJNSA_ILi256EEENSA_ILi64EEENSA_ILi128EEEEEENS_6half_tENS5_IJlSC_lEEESJ_SK_NS4_8TiledMMAINS4_8MMA_AtomIJNS4_26SM100_MMA_F16BF16_2x1SM_SSISJ_SJ_fLi256ELi64ELNS4_4UMMA5MajorE0ELSP_0ELNSO_7ScaleInE0ELSQ_0EEEEEENS4_6LayoutINS5_IJSC_SC_SC_EEENS5_IJNSA_ILi0EEESV_SV_EEEEENS5_IJNS4_10UnderscoreESY_SY_EEEEENS4_18SM100_TMA_2SM_LOADENS4_14ComposedLayoutINS4_7SwizzleILi3ELi4ELi3EEENS4_18smem_ptr_flag_bitsILi16EEENST_INS5_IJSB_SG_EEENS5_IJSG_SC_EEEEEEEvNS4_8identityENS4_28SM100_TMA_2SM_LOAD_MULTICASTES1A_vS1B_EENS_8epilogue10collective18CollectiveEpilogueINS1E_23Sm100TmaWarpSpecializedILi3ELi2ELi32ELb1ELb0EEEJNS5_IJSH_SG_SH_EEENS5_IJNST_ISH_SC_EENST_INSA_ILi32EEESC_EEEEESJ_SK_SJ_SK_NS1E_6fusion15FusionCallbacksIS1I_NS1O_17LinearCombinationISJ_fSJ_fLNS_15FloatRoundStyleE2EEES1J_S1N_JEEENS4_5SM1004TMEM4LOAD26SM100_TMEM_LOAD_32dp32b32xENS4_13SM90_TMA_LOADENS12_INS13_ILi2ELi4ELi3EEES16_NST_INS5_IJSB_S1L_EEENS5_IJS1L_SC_EEEEEEENS4_39AutoVectorizingCopyWithAssumedAlignmentILi128EEENS4_14SM90_TMA_STOREES23_S25_S25_EEEvvEEEEvNT_6ParamsE)
        /*0038*/ 	.word	0x00000000


	//----- nvinfo : EIATTR_MIN_STACK_SIZE
	.align		4
.L_27:
        /*003c*/ 	.byte	0x04, 0x12
        /*003e*/ 	.short	(.L_29 - .L_28)
	.align		4
.L_28:
        /*0040*/ 	.word	index@(_ZN7cutlass13device_kernelINS_4gemm6kernel13GemmUniversalIN4cute5tupleIJiiiiEEENS1_10collective13CollectiveMmaINS1_35MainloopSm100TmaUmmaWarpSpecializedILi5ELi2ELi4ENS5_IJNS4_1CILi8EEENSA_ILi1EEESC_EEEEENS5_IJNSA_ILi256EEENSA_ILi64EEENSA_ILi128EEEEEENS_6half_tENS5_IJlSC_lEEESJ_SK_NS4_8TiledMMAINS4_8MMA_AtomIJNS4_26SM100_MMA_F16BF16_2x1SM_SSISJ_SJ_fLi256ELi64ELNS4_4UMMA5MajorE0ELSP_0ELNSO_7ScaleInE0ELSQ_0EEEEEENS4_6LayoutINS5_IJSC_SC_SC_EEENS5_IJNSA_ILi0EEESV_SV_EEEEENS5_IJNS4_10UnderscoreESY_SY_EEEEENS4_18SM100_TMA_2SM_LOADENS4_14ComposedLayoutINS4_7SwizzleILi3ELi4ELi3EEENS4_18smem_ptr_flag_bitsILi16EEENST_INS5_IJSB_SG_EEENS5_IJSG_SC_EEEEEEEvNS4_8identityENS4_28SM100_TMA_2SM_LOAD_MULTICASTES1A_vS1B_EENS_8epilogue10collective18CollectiveEpilogueINS1E_23Sm100TmaWarpSpecializedILi3ELi2ELi32ELb1ELb0EEEJNS5_IJSH_SG_SH_EEENS5_IJNST_ISH_SC_EENST_INSA_ILi32EEESC_EEEEESJ_SK_SJ_SK_NS1E_6fusion15FusionCallbacksIS1I_NS1O_17LinearCombinationISJ_fSJ_fLNS_15FloatRoundStyleE2EEES1J_S1N_JEEENS4_5SM1004TMEM4LOAD26SM100_TMEM_LOAD_32dp32b32xENS4_13SM90_TMA_LOADENS12_INS13_ILi2ELi4ELi3EEES16_NST_INS5_IJSB_S1L_EEENS5_IJS1L_SC_EEEEEEENS4_39AutoVectorizingCopyWithAssumedAlignmentILi128EEENS4_14SM90_TMA_STOREES23_S25_S25_EEEvvEEEEvNT_6ParamsE)
        /*0044*/ 	.word	0x00000000
.L_29:


//--------------------- .nv.compat                --------------------------
	.section	.nv.compat,"",@"SHT_CUDA_COMPAT_INFO"
	.align	4
        /*0000*/ 	.byte	0x02, 0x09, 0x01, 0x00, 0x02, 0x02, 0x02, 0x00, 0x02, 0x05, 0x05, 0x00, 0x03, 0x07, 0x01, 0x01
        /*0010*/ 	.byte	0x02, 0x03, 0x01, 0x00, 0x02, 0x06, 0x01, 0x00, 0x04, 0x0b, 0x08, 0x00, 0x09, 0x00, 0x00, 0x00
        /*0020*/ 	.byte	0x00, 0x00, 0x00, 0x00


//--------------------- .nv.info._ZN7cutlass13device_kernelINS_4gemm6kernel13GemmUniversalIN4cute5tupleIJiiiiEEENS1_10collective13CollectiveMmaINS1_35MainloopSm100TmaUmmaWarpSpecializedILi5ELi2ELi4ENS5_IJNS4_1CILi8EEENSA_ILi1EEESC_EEEEENS5_IJNSA_ILi256EEENSA_ILi64EEENSA_ILi128EEEEEENS_6half_tENS5_IJlSC_lEEESJ_SK_NS4_8TiledMMAINS4_8MMA_AtomIJNS4_26SM100_MMA_F16BF16_2x1SM_SSISJ_SJ_fLi256ELi64ELNS4_4UMMA5MajorE0ELSP_0ELNSO_7ScaleInE0ELSQ_0EEEEEENS4_6LayoutINS5_IJSC_SC_SC_EEENS5_IJNSA_ILi0EEESV_SV_EEEEENS5_IJNS4_10UnderscoreESY_SY_EEEEENS4_18SM100_TMA_2SM_LOADENS4_14ComposedLayoutINS4_7SwizzleILi3ELi4ELi3EEENS4_18smem_ptr_flag_bitsILi16EEENST_INS5_IJSB_SG_EEENS5_IJSG_SC_EEEEEEEvNS4_8identityENS4_28SM100_TMA_2SM_LOAD_MULTICASTES1A_vS1B_EENS_8epilogue10collective18CollectiveEpilogueINS1E_23Sm100TmaWarpSpecializedILi3ELi2ELi32ELb1ELb0EEEJNS5_IJSH_SG_SH_EEENS5_IJNST_ISH_SC_EENST_INSA_ILi32EEESC_EEEEESJ_SK_SJ_SK_NS1E_6fusion15FusionCallbacksIS1I_NS1O_17LinearCombinationISJ_fSJ_fLNS_15FloatRoundStyleE2EEES1J_S1N_JEEENS4_5SM1004TMEM4LOAD26SM100_TMEM_LOAD_32dp32b32xENS4_13SM90_TMA_LOADENS12_INS13_ILi2ELi4ELi3EEES16_NST_INS5_IJSB_S1L_EEENS5_IJS1L_SC_EEEEEEENS4_39AutoVectorizingCopyWithAssumedAlignmentILi128EEENS4_14SM90_TMA_STOREES23_S25_S25_EEEvvEEEEvNT_6ParamsE --------------------------
	.section	.nv.info._ZN7cutlass13device_kernelINS_4gemm6kernel13GemmUniversalIN4cute5tupleIJiiiiEEENS1_10collective13CollectiveMmaINS1_35MainloopSm100TmaUmmaWarpSpecializedILi5ELi2ELi4ENS5_IJNS4_1CILi8EEENSA_ILi1EEESC_EEEEENS5_IJNSA_ILi256EEENSA_ILi64EEENSA_ILi128EEEEEENS_6half_tENS5_IJlSC_lEEESJ_SK_NS4_8TiledMMAINS4_8MMA_AtomIJNS4_26SM100_MMA_F16BF16_2x1SM_SSISJ_SJ_fLi256ELi64ELNS4_4UMMA5MajorE0ELSP_0ELNSO_7ScaleInE0ELSQ_0EEEEEENS4_6LayoutINS5_IJSC_SC_SC_EEENS5_IJNSA_ILi0EEESV_SV_EEEEENS5_IJNS4_10UnderscoreESY_SY_EEEEENS4_18SM100_TMA_2SM_LOADENS4_14ComposedLayoutINS4_7SwizzleILi3ELi4ELi3EEENS4_18smem_ptr_flag_bitsILi16EEENST_INS5_IJSB_SG_EEENS5_IJSG_SC_EEEEEEEvNS4_8identityENS4_28SM100_TMA_2SM_LOAD_MULTICASTES1A_vS1B_EENS_8epilogue10collective18CollectiveEpilogueINS1E_23Sm100TmaWarpSpecializedILi3ELi2ELi32ELb1ELb0EEEJNS5_IJSH_SG_SH_EEENS5_IJNST_ISH_SC_EENST_INSA_ILi32EEESC_EEEEESJ_SK_SJ_SK_NS1E_6fusion15FusionCallbacksIS1I_NS1O_17LinearCombinationISJ_fSJ_fLNS_15FloatRoundStyleE2EEES1J_S1N_JEEENS4_5SM1004TMEM4LOAD26SM100_TMEM_LOAD_32dp32b32xENS4_13SM90_TMA_LOADENS12_INS13_ILi2ELi4ELi3EEES16_NST_INS5_IJSB_S1L_EEENS5_IJS1L_SC_EEEEEEENS4_39AutoVectorizingCopyWithAssumedAlignmentILi128EEENS4_14SM90_TMA_STOREES23_S25_S25_EEEvvEEEEvNT_6ParamsE,"",@"SHT_CUDA_INFO"
	.sectionflags	@""
	.align	4


	//----- nvinfo : EIATTR_CUDA_API_VERSION
	.align		4
        /*0000*/ 	.byte	0x04, 0x37
        /*0002*/ 	.short	(.L_31 - .L_30)
.L_30:
        /*0004*/ 	.word	0x00000082


	//----- nvinfo : EIATTR_KPARAM_INFO
	.align		4
.L_31:
        /*0008*/ 	.byte	0x04, 0x17
        /*000a*/ 	.short	(.L_33 - .L_32)
.L_32:
        /*000c*/ 	.word	0x00000000
        /*0010*/ 	.short	0x0000
        /*0012*/ 	.short	0x0000
        /*0014*/ 	.byte	0x00, 0xf0, 0x01, 0x20


	//----- nvinfo : EIATTR_AT_ENTRY_FRAGMENTS
	.align		4
.L_33:
        /*0018*/ 	.byte	0x04, 0x4f
        /*001a*/ 	.short	(.L_35 - .L_34)


	//   ....[0]....
.L_34:
        /*001c*/ 	.word	0x00000007


	//----- nvinfo : EIATTR_RESERVED_SMEM_USED
	.align		4
.L_35:
        /*0020*/ 	.byte	0x01, 0x41
	.zero		2


	//----- nvinfo : EIATTR_SPARSE_MMA_MASK
	.align		4
        /*0024*/ 	.byte	0x03, 0x50
        /*0026*/ 	.short	0x0000


	//----- nvinfo : EIATTR_TCGEN05_2CTA_USED
	.align		4
        /*0028*/ 	.byte	0x01, 0x52
	.zero		2


	//----- nvinfo : EIATTR_MAXREG_COUNT
	.align		4
        /*002c*/ 	.byte	0x03, 0x1b
        /*002e*/ 	.short	0x00ff


	//----- nvinfo : EIATTR_NUM_BARRIERS
	.align		4
        /*0030*/ 	.byte	0x02, 0x4c
        /*0032*/ 	.byte	0x07
	.zero		1


	//----- nvinfo : EIATTR_EXTERNS
	.align		4
        /*0034*/ 	.byte	0x04, 0x0f
        /*0036*/ 	.short	(.L_37 - .L_36)


	//   ....[0]....
	.align		4
.L_36:
        /*0038*/ 	.word	index@(__assertfail)


	//----- nvinfo : EIATTR_MERCURY_ISA_VERSION
	.align		4
.L_37:
        /*003c*/ 	.byte	0x03, 0x5f
        /*003e*/ 	.short	0x0101


	//----- nvinfo : EIATTR_INT_WARP_WIDE_INSTR_OFFSETS
	.align		4
        /*0040*/ 	.byte	0x04, 0x31
        /*0042*/ 	.short	(.L_39 - .L_38)


	//   ....[0]....
.L_38:
        /*0044*/ 	.word	0x00000d70


	//   ....[1]....
        /*0048*/ 	.word	0x00000e10


	//   ....[2]....
        /*004c*/ 	.word	0x000047a0


	//   ....[3]....
        /*0050*/ 	.word	0x000047c0


	//   ....[4]....
        /*0054*/ 	.word	0x000047f0


	//   ....[5]....
        /*0058*/ 	.word	0x00005360


	//   ....[6]....
        /*005c*/ 	.word	0x00005480


	//   ....[7]....
        /*0060*/ 	.word	0x000055d0


	//   ....[8]....
        /*0064*/ 	.word	0x000056f0


	//----- nvinfo : EIATTR_COOP_GROUP_MASK_REGIDS
	.align		4
.L_39:
        /*0068*/ 	.byte	0x04, 0x29
        /*006a*/ 	.short	(.L_41 - .L_40)


	//   ....[0]....
.L_40:
        /*006c*/ 	.word	0xffffffff


	//   ....[1]....
        /*0070*/ 	.word	0xffffffff


	//   ....[2]....
        /*0074*/ 	.word	0xffffffff


	//   ....[3]....
        /*0078*/ 	.word	0xffffffff


	//   ....[4]....
        /*007c*/ 	.word	0xffffffff


	//   ....[5]....
        /*0080*/ 	.word	0xffffffff


	//   ....[6]....
        /*0084*/ 	.word	0xffffffff


	//   ....[7]....
        /*0088*/ 	.word	0xffffffff


	//   ....[8]....
        /*008c*/ 	.word	0xffffffff


	//   ....[9]....
        /*0090*/ 	.word	0xffffffff


	//   ....[10]....
        /*0094*/ 	.word	0xffffffff


	//   ....[11]....
        /*0098*/ 	.word	0xffffffff


	//   ....[12]....
        /*009c*/ 	.word	0xffffffff


	//   ....[13]....
        /*00a0*/ 	.word	0xffffffff


	//----- nvinfo : EIATTR_COOP_GROUP_INSTR_OFFSETS
	.align		4
.L_41:
        /*00a4*/ 	.byte	0x04, 0x28
        /*00a6*/ 	.short	(.L_43 - .L_42)


	//   ....[0]....
.L_42:
        /*00a8*/ 	.word	0x000000b0


	//   ....[1]....
        /*00ac*/ 	.word	0x00000520


	//   ....[2]....
        /*00b0*/ 	.word	0x00000700


	//   ....[3]....
        /*00b4*/ 	.word	0x00000870


	//   ....[4]....
        /*00b8*/ 	.word	0x00000960


	//   ....[5]....
        /*00bc*/ 	.word	0x00000ac0


	//   ....[6]....
        /*00c0*/ 	.word	0x00000c50


	//   ....[7]....
        /*00c4*/ 	.word	0x00000e90


	//   ....[8]....
        /*00c8*/ 	.word	0x00002470


	//   ....[9]....
        /*00cc*/ 	.word	0x000033c0


	//   ....[10]....
        /*00d0*/ 	.word	0x00003890


	//   ....[11]....
        /*00d4*/ 	.word	0x000038c0


	//   ....[12]....
        /*00d8*/ 	.word	0x000046a0


	//   ....[13]....
        /*00dc*/ 	.word	0x000048b0


	//----- nvinfo : EIATTR_VRC_CTA_INIT_COUNT
	.align		4
.L_43:
        /*00e0*/ 	.byte	0x02, 0x4a
        /*00e2*/ 	.byte	0x80
	.zero		1


	//----- nvinfo : EIATTR_SYSCALL_OFFSETS
	.align		4
        /*00e4*/ 	.byte	0x04, 0x46
        /*00e6*/ 	.short	(.L_45 - .L_44)


	//   ....[0]....
.L_44:
        /*00e8*/ 	.word	0x000063f0


	//   ....[1]....
        /*00ec*/ 	.word	0x000064e0


	//   ....[2]....
        /*00f0*/ 	.word	0x00006d80


	//   ....[3]....
        /*00f4*/ 	.word	0x00007a50


	//----- nvinfo : EIATTR_MBARRIER_INSTR_OFFSETS
	.align		4
.L_45:
        /*00f8*/ 	.byte	0x04, 0x39
        /*00fa*/ 	.short	(.L_47 - .L_46)


	//   ....[0]....
.L_46:
        /*00fc*/ 	.word	0x00000650
        /*0100*/ 	.word	0x000000ff
        /*0104*/ 	.word	0x00000000
        /*0108*/ 	.short	0x0100
        /*010a*/ 	.byte	0x04
	.zero		1


	//   ....[1]....
        /*010c*/ 	.word	0x00000660
        /*0110*/ 	.word	0x000000ff
        /*0114*/ 	.word	0x00000028
        /*0118*/ 	.short	0x0100
        /*011a*/ 	.byte	0x04
	.zero		1


	//   ....[2]....
        /*011c*/ 	.word	0x00000670
        /*0120*/ 	.word	0x000000ff
        /*0124*/ 	.word	0x00000008
        /*0128*/ 	.short	0x0100
        /*012a*/ 	.byte	0x04
	.zero		1


	//   ....[3]....
        /*012c*/ 	.word	0x00000680
        /*0130*/ 	.word	0x000000ff
        /*0134*/ 	.word	0x00000030
        /*0138*/ 	.short	0x0100
        /*013a*/ 	.byte	0x04
	.zero		1


	//   ....[4]....
        /*013c*/ 	.word	0x00000690
        /*0140*/ 	.word	0x000000ff
        /*0144*/ 	.word	0x00000010
        /*0148*/ 	.short	0x0100
        /*014a*/ 	.byte	0x04
	.zero		1


	//   ....[5]....
        /*014c*/ 	.word	0x000006a0
        /*0150*/ 	.word	0x000000ff
        /*0154*/ 	.word	0x00000038
        /*0158*/ 	.short	0x0100
        /*015a*/ 	.byte	0x04
	.zero		1


	//   ....[6]....
        /*015c*/ 	.word	0x000006b0
        /*0160*/ 	.word	0x000000ff
        /*0164*/ 	.word	0x00000018
        /*0168*/ 	.short	0x0100
        /*016a*/ 	.byte	0x04
	.zero		1


	//   ....[7]....
        /*016c*/ 	.word	0x000006c0
        /*0170*/ 	.word	0x000000ff
        /*0174*/ 	.word	0x00000040
        /*0178*/ 	.short	0x0100
        /*017a*/ 	.byte	0x04
	.zero		1


	//   ....[8]....
        /*017c*/ 	.word	0x000006d0
        /*0180*/ 	.word	0x000000ff
        /*0184*/ 	.word	0x00000020
        /*0188*/ 	.short	0x0100
        /*018a*/ 	.byte	0x04
	.zero		1


	//   ....[9]....
        /*018c*/ 	.word	0x000006e0
        /*0190*/ 	.word	0x000000ff
        /*0194*/ 	.word	0x00000048
        /*0198*/ 	.short	0x0100
        /*019a*/ 	.byte	0x04
	.zero		1


	//   ....[10]....
        /*019c*/ 	.word	0x00000800
        /*01a0*/ 	.word	0x000000ff
        /*01a4*/ 	.word	0x00000050
        /*01a8*/ 	.short	0x0100
        /*01aa*/ 	.byte	0x04
	.zero		1


	//   ....[11]....
        /*01ac*/ 	.word	0x00000810
        /*01b0*/ 	.word	0x000000ff
        /*01b4*/ 	.word	0x00000068
        /*01b8*/ 	.short	0x0100
        /*01ba*/ 	.byte	0x04
	.zero		1


	//   ....[12]....
        /*01bc*/ 	.word	0x00000820
        /*01c0*/ 	.word	0x000000ff
        /*01c4*/ 	.word	0x00000058
        /*01c8*/ 	.short	0x0100
        /*01ca*/ 	.byte	0x04
	.zero		1


	//   ....[13]....
        /*01cc*/ 	.word	0x00000830
        /*01d0*/ 	.word	0x000000ff
        /*01d4*/ 	.word	0x00000070
        /*01d8*/ 	.short	0x0100
        /*01da*/ 	.byte	0x04
	.zero		1


	//   ....[14]....
        /*01dc*/ 	.word	0x00000840
        /*01e0*/ 	.word	0x000000ff
        /*01e4*/ 	.word	0x00000060
        /*01e8*/ 	.short	0x0100
        /*01ea*/ 	.byte	0x04
	.zero		1


	//   ....[15]....
        /*01ec*/ 	.word	0x00000850
        /*01f0*/ 	.word	0x000000ff
        /*01f4*/ 	.word	0x00000078
        /*01f8*/ 	.short	0x0100
        /*01fa*/ 	.byte	0x04
	.zero		1


	//   ....[16]....
        /*01fc*/ 	.word	0x00000930
        /*0200*/ 	.word	0x000000ff
        /*0204*/ 	.word	0x00000080
        /*0208*/ 	.short	0x0100
        /*020a*/ 	.byte	0x06
	.zero		1


	//   ....[17]....
        /*020c*/ 	.word	0x00000940
        /*0210*/ 	.word	0x000000ff
        /*0214*/ 	.word	0x00000088
        /*0218*/ 	.short	0x0100
        /*021a*/ 	.byte	0x06
	.zero		1


	//   ....[18]....
        /*021c*/ 	.word	0x00000a70
        /*0220*/ 	.word	0x000000ff
        /*0224*/ 	.word	0x00000090
        /*0228*/ 	.short	0x0100
        /*022a*/ 	.byte	0x06
	.zero		1


	//   ....[19]....
        /*022c*/ 	.word	0x00000a80
        /*0230*/ 	.word	0x000000ff
        /*0234*/ 	.word	0x000000a0
        /*0238*/ 	.short	0x0100
        /*023a*/ 	.byte	0x06
	.zero		1


	//   ....[20]....
        /*023c*/ 	.word	0x00000a90
        /*0240*/ 	.word	0x000000ff
        /*0244*/ 	.word	0x00000098
        /*0248*/ 	.short	0x0100
        /*024a*/ 	.byte	0x06
	.zero		1


	//   ....[21]....
        /*024c*/ 	.word	0x00000aa0
        /*0250*/ 	.word	0x000000ff
        /*0254*/ 	.word	0x000000a8
        /*0258*/ 	.short	0x0100
        /*025a*/ 	.byte	0x06
	.zero		1


	//   ....[22]....
        /*025c*/ 	.word	0x00000bc0
        /*0260*/ 	.word	0x000000ff
        /*0264*/ 	.word	0x000000b0
        /*0268*/ 	.short	0x0100
        /*026a*/ 	.byte	0x04
	.zero		1


	//   ....[23]....
        /*026c*/ 	.word	0x00000bd0
        /*0270*/ 	.word	0x000000ff
        /*0274*/ 	.word	0x000000d0
        /*0278*/ 	.short	0x0100
        /*027a*/ 	.byte	0x04
	.zero		1


	//   ....[24]....
        /*027c*/ 	.word	0x00000be0
        /*0280*/ 	.word	0x000000ff
        /*0284*/ 	.word	0x000000b8
        /*0288*/ 	.short	0x0100
        /*028a*/ 	.byte	0x04
	.zero		1


	//   ....[25]....
        /*028c*/ 	.word	0x00000bf0
        /*0290*/ 	.word	0x000000ff
        /*0294*/ 	.word	0x000000d8
        /*0298*/ 	.short	0x0100
        /*029a*/ 	.byte	0x04
	.zero		1


	//   ....[26]....
        /*029c*/ 	.word	0x00000c00
        /*02a0*/ 	.word	0x000000ff
        /*02a4*/ 	.word	0x000000c0
        /*02a8*/ 	.short	0x0100
        /*02aa*/ 	.byte	0x04
	.zero		1


	//   ....[27]....
        /*02ac*/ 	.word	0x00000c10
        /*02b0*/ 	.word	0x000000ff
        /*02b4*/ 	.word	0x000000e0
        /*02b8*/ 	.short	0x0100
        /*02ba*/ 	.byte	0x04
	.zero		1


	//   ....[28]....
        /*02bc*/ 	.word	0x00000c20
        /*02c0*/ 	.word	0x000000ff
        /*02c4*/ 	.word	0x000000c8
        /*02c8*/ 	.short	0x0100
        /*02ca*/ 	.byte	0x04
	.zero		1


	//   ....[29]....
        /*02cc*/ 	.word	0x00000c30
        /*02d0*/ 	.word	0x000000ff
        /*02d4*/ 	.word	0x000000e8
        /*02d8*/ 	.short	0x0100
        /*02da*/ 	.byte	0x04
	.zero		1


	//   ....[30]....
        /*02dc*/ 	.word	0x00000d20
        /*02e0*/ 	.word	0x000000ff
        /*02e4*/ 	.word	0x000000f0
        /*02e8*/ 	.short	0x0100
        /*02ea*/ 	.byte	0x04
	.zero		1


	//   ....[31]....
        /*02ec*/ 	.word	0x00000d30
        /*02f0*/ 	.word	0x000000ff
        /*02f4*/ 	.word	0x00000100
        /*02f8*/ 	.short	0x0100
        /*02fa*/ 	.byte	0x04
	.zero		1


	//   ....[32]....
        /*02fc*/ 	.word	0x00000d40
        /*0300*/ 	.word	0x000000ff
        /*0304*/ 	.word	0x000000f8
        /*0308*/ 	.short	0x0100
        /*030a*/ 	.byte	0x04
	.zero		1


	//   ....[33]....
        /*030c*/ 	.word	0x00000d50
        /*0310*/ 	.word	0x000000ff
        /*0314*/ 	.word	0x00000108
        /*0318*/ 	.short	0x0100
        /*031a*/ 	.byte	0x04
	.zero		1


	//   ....[34]....
        /*031c*/ 	.word	0x00000e50
        /*0320*/ 	.word	0x000000ff
        /*0324*/ 	.word	0x00000110
        /*0328*/ 	.short	0x0100
        /*032a*/ 	.byte	0x06
	.zero		1


	//   ....[35]....
        /*032c*/ 	.word	0x00001ac0
        /*0330*/ 	.word	0x00000003
        /*0334*/ 	.word	0x00000100
        /*0338*/ 	.short	0x010a
        /*033a*/ 	.byte	0xff
	.zero		1


	//   ....[36]....
        /*033c*/ 	.word	0x00001af0
        /*0340*/ 	.word	0x00000003
        /*0344*/ 	.word	0x000000f0
        /*0348*/ 	.short	0x0101
        /*034a*/ 	.byte	0xff
	.zero		1


	//   ....[37]....
        /*034c*/ 	.word	0x00001bb0
        /*0350*/ 	.word	0x000000ff
        /*0354*/ 	.word	0x00000028
        /*0358*/ 	.short	0x010a
        /*035a*/ 	.byte	0x04
	.zero		1


	//   ....[38]....
        /*035c*/ 	.word	0x00001c80
        /*0360*/ 	.word	0x000000ff
        /*0364*/ 	.word	0x00000028
        /*0368*/ 	.short	0x010a
        /*036a*/ 	.byte	0x21
	.zero		1


	//   ....[39]....
        /*036c*/ 	.word	0x00001e30
        /*0370*/ 	.word	0x000000ff
        /*0374*/ 	.word	0x00000028
        /*0378*/ 	.short	0x010a
        /*037a*/ 	.byte	0x05
	.zero		1


	//   ....[40]....
        /*037c*/ 	.word	0x00002010
        /*0380*/ 	.word	0x000000ff
        /*0384*/ 	.word	0x00000088
        /*0388*/ 	.short	0x0101
        /*038a*/ 	.byte	0x0e
	.zero		1


	//   ....[41]....
        /*038c*/ 	.word	0x00002030
        /*0390*/ 	.word	0x000000ff
        /*0394*/ 	.word	0x00000028
        /*0398*/ 	.short	0x010a
        /*039a*/ 	.byte	0x04
	.zero		1


	//   ....[42]....
        /*039c*/ 	.word	0x000020b0
        /*03a0*/ 	.word	0x000000ff
        /*03a4*/ 	.word	0x00000028
        /*03a8*/ 	.short	0x010a
        /*03aa*/ 	.byte	0x07
	.zero		1


	//   ....[43]....
        /*03ac*/ 	.word	0x000021f0
        /*03b0*/ 	.word	0x000000ff
        /*03b4*/ 	.word	0x00000028
        /*03b8*/ 	.short	0x010a
        /*03ba*/ 	.byte	0x04
	.zero		1


	//   ....[44]....
        /*03bc*/ 	.word	0x000024a0
        /*03c0*/ 	.word	0x00000003
        /*03c4*/ 	.word	0x00000090
        /*03c8*/ 	.short	0x010a
        /*03ca*/ 	.byte	0xff
	.zero		1


	//   ....[45]....
        /*03cc*/ 	.word	0x000025f0
        /*03d0*/ 	.word	0x00000000
        /*03d4*/ 	.word	0x00000000
        /*03d8*/ 	.short	0x0101
        /*03da*/ 	.byte	0xff
	.zero		1


	//   ....[46]....
        /*03dc*/ 	.word	0x00002bb0
        /*03e0*/ 	.word	0x000000ff
        /*03e4*/ 	.word	0x00000000
        /*03e8*/ 	.short	0x010a
        /*03ea*/ 	.byte	0x04
	.zero		1


	//   ....[47]....
        /*03ec*/ 	.word	0x00002c40
        /*03f0*/ 	.word	0x000000ff
        /*03f4*/ 	.word	0x00000000
        /*03f8*/ 	.short	0x010a
        /*03fa*/ 	.byte	0x05
	.zero		1


	//   ....[48]....
        /*03fc*/ 	.word	0x00002cd0
        /*0400*/ 	.word	0x000000ff
        /*0404*/ 	.word	0x00000000
        /*0408*/ 	.short	0x010a
        /*040a*/ 	.byte	0x05
	.zero		1


	//   ....[49]....
        /*040c*/ 	.word	0x00002d60
        /*0410*/ 	.word	0x000000ff
        /*0414*/ 	.word	0x00000000
        /*0418*/ 	.short	0x010a
        /*041a*/ 	.byte	0x05
	.zero		1


	//   ....[50]....
        /*041c*/ 	.word	0x00002e00
        /*0420*/ 	.word	0x00000000
        /*0424*/ 	.word	0x00000000
        /*0428*/ 	.short	0x010a
        /*042a*/ 	.byte	0xff
	.zero		1


	//   ....[51]....
        /*042c*/ 	.word	0x00002f20
        /*0430*/ 	.word	0x00000000
        /*0434*/ 	.word	0x000000f0
        /*0438*/ 	.short	0x010a
        /*043a*/ 	.byte	0xff
	.zero		1


	//   ....[52]....
        /*043c*/ 	.word	0x00002f90
        /*0440*/ 	.word	0x00000004
        /*0444*/ 	.word	0x00000000
        /*0448*/ 	.short	0x0101
        /*044a*/ 	.byte	0xff
	.zero		1


	//   ....[53]....
        /*044c*/ 	.word	0x00002fb0
        /*0450*/ 	.word	0x000000ff
        /*0454*/ 	.word	0x000000a0
        /*0458*/ 	.short	0x010a
        /*045a*/ 	.byte	0x04
	.zero		1


	//   ....[54]....
        /*045c*/ 	.word	0x000030d0
        /*0460*/ 	.word	0x00000000
        /*0464*/ 	.word	0x00000090
        /*0468*/ 	.short	0x010a
        /*046a*/ 	.byte	0xff
	.zero		1


	//   ....[55]....
        /*046c*/ 	.word	0x000031d0
        /*0470*/ 	.word	0x00000000
        /*0474*/ 	.word	0x00000000
        /*0478*/ 	.short	0x0101
        /*047a*/ 	.byte	0xff
	.zero		1


	//   ....[56]....
        /*047c*/ 	.word	0x00003260
        /*0480*/ 	.word	0x000000ff
        /*0484*/ 	.word	0x000000a0
        /*0488*/ 	.short	0x0106
        /*048a*/ 	.byte	0x04
	.zero		1


	//   ....[57]....
        /*048c*/ 	.word	0x00003280
        /*0490*/ 	.word	0x000000ff
        /*0494*/ 	.word	0x000000a0
        /*0498*/ 	.short	0x010a
        /*049a*/ 	.byte	0x04
	.zero		1


	//   ....[58]....
        /*049c*/ 	.word	0x00003310
        /*04a0*/ 	.word	0x000000ff
        /*04a4*/ 	.word	0x000000a0
        /*04a8*/ 	.short	0x0106
        /*04aa*/ 	.byte	0x07
	.zero		1


	//   ....[59]....
        /*04ac*/ 	.word	0x00003350
        /*04b0*/ 	.word	0x00000000
        /*04b4*/ 	.word	0x000000a0
        /*04b8*/ 	.short	0x010a
        /*04ba*/ 	.byte	0xff
	.zero		1


	//   ....[60]....
        /*04bc*/ 	.word	0x00003590
        /*04c0*/ 	.word	0x000000ff
        /*04c4*/ 	.word	0x00000008
        /*04c8*/ 	.short	0x010a
        /*04ca*/ 	.byte	0x05
	.zero		1


	//   ....[61]....
        /*04cc*/ 	.word	0x000035b0
        /*04d0*/ 	.word	0x000000ff
        /*04d4*/ 	.word	0x00000008
        /*04d8*/ 	.short	0x010a
        /*04da*/ 	.byte	0x05
	.zero		1


	//   ....[62]....
        /*04dc*/ 	.word	0x00003740
        /*04e0*/ 	.word	0x000000ff
        /*04e4*/ 	.word	0x00000008
        /*04e8*/ 	.short	0x010a
        /*04ea*/ 	.byte	0x05
	.zero		1


	//   ....[63]....
        /*04ec*/ 	.word	0x00003760
        /*04f0*/ 	.word	0x000000ff
        /*04f4*/ 	.word	0x00000008
        /*04f8*/ 	.short	0x010a
        /*04fa*/ 	.byte	0x05
	.zero		1


	//   ....[64]....
        /*04fc*/ 	.word	0x00003820
        /*0500*/ 	.word	0x000000ff
        /*0504*/ 	.word	0x00000000
        /*0508*/ 	.short	0x0101
        /*050a*/ 	.byte	0x04
	.zero		1


	//   ....[65]....
        /*050c*/ 	.word	0x00003be0
        /*0510*/ 	.word	0x00000000
        /*0514*/ 	.word	0x00000090
        /*0518*/ 	.short	0x010a
        /*051a*/ 	.byte	0xff
	.zero		1


	//   ....[66]....
        /*051c*/ 	.word	0x00003ca0
        /*0520*/ 	.word	0x00000000
        /*0524*/ 	.word	0x00000000
        /*0528*/ 	.short	0x0101
        /*052a*/ 	.byte	0xff
	.zero		1


	//   ....[67]....
        /*052c*/ 	.word	0x00003d60
        /*0530*/ 	.word	0x000000ff
        /*0534*/ 	.word	0x00000000
        /*0538*/ 	.short	0x010a
        /*053a*/ 	.byte	0x04
	.zero		1


	//   ....[68]....
        /*053c*/ 	.word	0x00003d70
        /*0540*/ 	.word	0x000000ff
        /*0544*/ 	.word	0x000000d0
        /*0548*/ 	.short	0x010a
        /*054a*/ 	.byte	0x2e
	.zero		1


	//   ....[69]....
        /*054c*/ 	.word	0x00003e20
        /*0550*/ 	.word	0x000000ff
        /*0554*/ 	.word	0x00000000
        /*0558*/ 	.short	0x010a
        /*055a*/ 	.byte	0x07
	.zero		1


	//   ....[70]....
        /*055c*/ 	.word	0x00003f50
        /*0560*/ 	.word	0x000000ff
        /*0564*/ 	.word	0x00000000
        /*0568*/ 	.short	0x010a
        /*056a*/ 	.byte	0x04
	.zero		1


	//   ....[71]....
        /*056c*/ 	.word	0x00004390
        /*0570*/ 	.word	0x000000ff
        /*0574*/ 	.word	0x00000000
        /*0578*/ 	.short	0x010a
        /*057a*/ 	.byte	0x04
	.zero		1


	//   ....[72]....
        /*057c*/ 	.word	0x00004420
        /*0580*/ 	.word	0x000000ff
        /*0584*/ 	.word	0x00000000
        /*0588*/ 	.short	0x010a
        /*058a*/ 	.byte	0x05
	.zero		1


	//   ....[73]....
        /*058c*/ 	.word	0x000044b0
        /*0590*/ 	.word	0x000000ff
        /*0594*/ 	.word	0x00000000
        /*0598*/ 	.short	0x010a
        /*059a*/ 	.byte	0x05
	.zero		1


	//   ....[74]....
        /*059c*/ 	.word	0x00004550
        /*05a0*/ 	.word	0x00000000
        /*05a4*/ 	.word	0x00000000
        /*05a8*/ 	.short	0x010a
        /*05aa*/ 	.byte	0xff
	.zero		1


	//   ....[75]....
        /*05ac*/ 	.word	0x00004590
        /*05b0*/ 	.word	0x00000000
        /*05b4*/ 	.word	0x00000000
        /*05b8*/ 	.short	0x010a
        /*05ba*/ 	.byte	0xff
	.zero		1


	//   ....[76]....
        /*05bc*/ 	.word	0x00004600
        /*05c0*/ 	.word	0x000000ff
        /*05c4*/ 	.word	0x00000000
        /*05c8*/ 	.short	0x0101
        /*05ca*/ 	.byte	0x04
	.zero		1


	//   ....[77]....
        /*05cc*/ 	.word	0x00004640
        /*05d0*/ 	.word	0x000000ff
        /*05d4*/ 	.word	0x00000110
        /*05d8*/ 	.short	0x010a
        /*05da*/ 	.byte	0x29
	.zero		1


	//   ....[78]....
        /*05dc*/ 	.word	0x00004690
        /*05e0*/ 	.word	0x000000ff
        /*05e4*/ 	.word	0x00000000
        /*05e8*/ 	.short	0x0101
        /*05ea*/ 	.byte	0x04
	.zero		1


	//   ....[79]....
        /*05ec*/ 	.word	0x00004b30
        /*05f0*/ 	.word	0x00000008
        /*05f4*/ 	.word	0x00000090
        /*05f8*/ 	.short	0x010a
        /*05fa*/ 	.byte	0xff
	.zero		1


	//   ....[80]....
        /*05fc*/ 	.word	0x00004ca0
        /*0600*/ 	.word	0x00000000
        /*0604*/ 	.word	0x00000000
        /*0608*/ 	.short	0x0101
        /*060a*/ 	.byte	0xff
	.zero		1


	//   ....[81]....
        /*060c*/ 	.word	0x00005170
        /*0610*/ 	.word	0x000000ff
        /*0614*/ 	.word	0x00000088
        /*0618*/ 	.short	0x010a
        /*061a*/ 	.byte	0x18
	.zero		1


	//   ....[82]....
        /*061c*/ 	.word	0x00005340
        /*0620*/ 	.word	0x000000ff
        /*0624*/ 	.word	0x00000068
        /*0628*/ 	.short	0x010a
        /*062a*/ 	.byte	0x04
	.zero		1


	//   ....[83]....
        /*062c*/ 	.word	0x00005520
        /*0630*/ 	.word	0x000000ff
        /*0634*/ 	.word	0x00000050
        /*0638*/ 	.short	0x010b
        /*063a*/ 	.byte	0x04
	.zero		1


	//   ....[84]....
        /*063c*/ 	.word	0x00005530
        /*0640*/ 	.word	0x000000ff
        /*0644*/ 	.word	0x00000000
        /*0648*/ 	.short	0x0101
        /*064a*/ 	.byte	0x07
	.zero		1


	//   ....[85]....
        /*064c*/ 	.word	0x00005540
        /*0650*/ 	.word	0x000000ff
        /*0654*/ 	.word	0x00000068
        /*0658*/ 	.short	0x010a
        /*065a*/ 	.byte	0x05
	.zero		1


	//   ....[86]....
        /*065c*/ 	.word	0x00005790
        /*0660*/ 	.word	0x000000ff
        /*0664*/ 	.word	0x00000050
        /*0668*/ 	.short	0x010b
        /*066a*/ 	.byte	0x05
	.zero		1


	//   ....[87]....
        /*066c*/ 	.word	0x000057a0
        /*0670*/ 	.word	0x000000ff
        /*0674*/ 	.word	0x00000000
        /*0678*/ 	.short	0x0101
        /*067a*/ 	.byte	0x04
	.zero		1


	//   ....[88]....
        /*067c*/ 	.word	0x000057f0
        /*0680*/ 	.word	0x000000ff
        /*0684*/ 	.word	0x00000000
        /*0688*/ 	.short	0x010a
        /*068a*/ 	.byte	0x04
	.zero		1


	//   ....[89]....
        /*068c*/ 	.word	0x00005880
        /*0690*/ 	.word	0x000000ff
        /*0694*/ 	.word	0x00000000
        /*0698*/ 	.short	0x010a
        /*069a*/ 	.byte	0x05
	.zero		1


	//   ....[90]....
        /*069c*/ 	.word	0x00005920
        /*06a0*/ 	.word	0x00000000
        /*06a4*/ 	.word	0x00000000
        /*06a8*/ 	.short	0x010a
        /*06aa*/ 	.byte	0xff
	.zero		1


	//   ....[91]....
        /*06ac*/ 	.word	0x00005c60
        /*06b0*/ 	.word	0x00000000
        /*06b4*/ 	.word	0x00000090
        /*06b8*/ 	.short	0x010a
        /*06ba*/ 	.byte	0xff
	.zero		1


	//   ....[92]....
        /*06bc*/ 	.word	0x00005d30
        /*06c0*/ 	.word	0x00000000
        /*06c4*/ 	.word	0x00000000
        /*06c8*/ 	.short	0x0101
        /*06ca*/ 	.byte	0xff
	.zero		1


	//   ....[93]....
        /*06cc*/ 	.word	0x000069d0
        /*06d0*/ 	.word	0x00000000
        /*06d4*/ 	.word	0x00000050
        /*06d8*/ 	.short	0x010a
        /*06da*/ 	.byte	0xff
	.zero		1


	//   ....[94]....
        /*06dc*/ 	.word	0x00006a40
        /*06e0*/ 	.word	0x00000059
        /*06e4*/ 	.word	0x000000b0
        /*06e8*/ 	.short	0x010a
        /*06ea*/ 	.byte	0xff
	.zero		1


	//   ....[95]....
        /*06ec*/ 	.word	0x00006b30
        /*06f0*/ 	.word	0x00000000
        /*06f4*/ 	.word	0x00000050
        /*06f8*/ 	.short	0x010a
        /*06fa*/ 	.byte	0xff
	.zero		1


	//   ....[96]....
        /*06fc*/ 	.word	0x00006c60
        /*0700*/ 	.word	0x00000059
        /*0704*/ 	.word	0x000000b0
        /*0708*/ 	.short	0x010a
        /*070a*/ 	.byte	0xff
	.zero		1


	//   ....[97]....
        /*070c*/ 	.word	0x00007790
        /*0710*/ 	.word	0x00000000
        /*0714*/ 	.word	0x00000000
        /*0718*/ 	.short	0x0101
        /*071a*/ 	.byte	0xff
	.zero		1


	//   ....[98]....
        /*071c*/ 	.word	0x000077a0
        /*0720*/ 	.word	0x00000002
        /*0724*/ 	.word	0x00000050
        /*0728*/ 	.short	0x010a
        /*072a*/ 	.byte	0xff
	.zero		1


	//   ....[99]....
        /*072c*/ 	.word	0x00007870
        /*0730*/ 	.word	0x00000002
        /*0734*/ 	.word	0x00000050
        /*0738*/ 	.short	0x010a
        /*073a*/ 	.byte	0xff
	.zero		1


	//   ....[100]....
        /*073c*/ 	.word	0x00007b40
        /*0740*/ 	.word	0x00000059
        /*0744*/ 	.word	0x00000000
        /*0748*/ 	.short	0x0101
        /*074a*/ 	.byte	0xff
	.zero		1


	//   ....[101]....
        /*074c*/ 	.word	0x00008510
        /*0750*/ 	.word	0x00000002
        /*0754*/ 	.word	0x00000000
        /*0758*/ 	.short	0x0101
        /*075a*/ 	.byte	0xff
	.zero		1


	//   ....[102]....
        /*075c*/ 	.word	0x000087c0
        /*0760*/ 	.word	0x000000ff
        /*0764*/ 	.word	0x00000000
        /*0768*/ 	.short	0x0101
        /*076a*/ 	.byte	0x04
	.zero		1


	//   ....[103]....
        /*076c*/ 	.word	0x000087e0
        /*0770*/ 	.word	0x00000003
        /*0774*/ 	.word	0x00000100
        /*0778*/ 	.short	0x010a
        /*077a*/ 	.byte	0xff
	.zero		1


	//   ....[104]....
        /*077c*/ 	.word	0x00008840
        /*0780*/ 	.word	0x00000000
        /*0784*/ 	.word	0x00000028
        /*0788*/ 	.short	0x010a
        /*078a*/ 	.byte	0xff
	.zero		1


	//   ....[105]....
        /*078c*/ 	.word	0x000088a0
        /*0790*/ 	.word	0x00000000
        /*0794*/ 	.word	0x00000028
        /*0798*/ 	.short	0x010a
        /*079a*/ 	.byte	0xff
	.zero		1


	//   ....[106]....
        /*079c*/ 	.word	0x000088f0
        /*07a0*/ 	.word	0x00000003
        /*07a4*/ 	.word	0x00000090
        /*07a8*/ 	.short	0x010a
        /*07aa*/ 	.byte	0xff
	.zero		1


	//   ....[107]....
        /*07ac*/ 	.word	0x00008950
        /*07b0*/ 	.word	0x00000000
        /*07b4*/ 	.word	0x00000000
        /*07b8*/ 	.short	0x010a
        /*07ba*/ 	.byte	0xff
	.zero		1


	//   ....[108]....
        /*07bc*/ 	.word	0x000089b0
        /*07c0*/ 	.word	0x00000000
        /*07c4*/ 	.word	0x00000000
        /*07c8*/ 	.short	0x010a
        /*07ca*/ 	.byte	0xff
	.zero		1


	//   ....[109]....
        /*07cc*/ 	.word	0x00008a10
        /*07d0*/ 	.word	0x00000000
        /*07d4*/ 	.word	0x00000000
        /*07d8*/ 	.short	0x010a
        /*07da*/ 	.byte	0xff
	.zero		1


	//   ....[110]....
        /*07dc*/ 	.word	0x00008a70
        /*07e0*/ 	.word	0x00000000
        /*07e4*/ 	.word	0x00000000
        /*07e8*/ 	.short	0x010a
        /*07ea*/ 	.byte	0xff
	.zero		1


	//   ....[111]....
        /*07ec*/ 	.word	0x00008ac0
        /*07f0*/ 	.word	0x00000000
        /*07f4*/ 	.word	0x000000f0
        /*07f8*/ 	.short	0x010a
        /*07fa*/ 	.byte	0xff
	.zero		1


	//   ....[112]....
        /*07fc*/ 	.word	0x00008b20
        /*0800*/ 	.word	0x00000000
        /*0804*/ 	.word	0x000000a0
        /*0808*/ 	.short	0x010a
        /*080a*/ 	.byte	0xff
	.zero		1


	//   ....[113]....
        /*080c*/ 	.word	0x00008b70
        /*0810*/ 	.word	0x00000000
        /*0814*/ 	.word	0x00000090
        /*0818*/ 	.short	0x010a
        /*081a*/ 	.byte	0xff
	.zero		1


	//   ....[114]....
        /*081c*/ 	.word	0x00008bd0
        /*0820*/ 	.word	0x00000000
        /*0824*/ 	.word	0x000000a0
        /*0828*/ 	.short	0x010a
        /*082a*/ 	.byte	0xff
	.zero		1


	//   ....[115]....
        /*082c*/ 	.word	0x00008c30
        /*0830*/ 	.word	0x00000005
        /*0834*/ 	.word	0x00000008
        /*0838*/ 	.short	0x010a
        /*083a*/ 	.byte	0xff
	.zero		1


	//   ....[116]....
        /*083c*/ 	.word	0x00008d20
        /*0840*/ 	.word	0x00000003
        /*0844*/ 	.word	0x00000008
        /*0848*/ 	.short	0x010a
        /*084a*/ 	.byte	0xff
	.zero		1


	//   ....[117]....
        /*084c*/ 	.word	0x00008d70
        /*0850*/ 	.word	0x00000000
        /*0854*/ 	.word	0x00000090
        /*0858*/ 	.short	0x010a
        /*085a*/ 	.byte	0xff
	.zero		1


	//   ....[118]....
        /*085c*/ 	.word	0x00008dd0
        /*0860*/ 	.word	0x00000000
        /*0864*/ 	.word	0x000000d0
        /*0868*/ 	.short	0x010a
        /*086a*/ 	.byte	0xff
	.zero		1


	//   ....[119]....
        /*086c*/ 	.word	0x00008e30
        /*0870*/ 	.word	0x00000000
        /*0874*/ 	.word	0x00000000
        /*0878*/ 	.short	0x010a
        /*087a*/ 	.byte	0xff
	.zero		1


	//   ....[120]....
        /*087c*/ 	.word	0x00008e90
        /*0880*/ 	.word	0x00000000
        /*0884*/ 	.word	0x00000000
        /*0888*/ 	.short	0x010a
        /*088a*/ 	.byte	0xff
	.zero		1


	//   ....[121]....
        /*088c*/ 	.word	0x00008ef0
        /*0890*/ 	.word	0x00000000
        /*0894*/ 	.word	0x00000000
        /*0898*/ 	.short	0x010a
        /*089a*/ 	.byte	0xff
	.zero		1


	//   ....[122]....
        /*089c*/ 	.word	0x00008f50
        /*08a0*/ 	.word	0x00000000
        /*08a4*/ 	.word	0x00000000
        /*08a8*/ 	.short	0x010a
        /*08aa*/ 	.byte	0xff
	.zero		1


	//   ....[123]....
        /*08ac*/ 	.word	0x00008fb0
        /*08b0*/ 	.word	0x00000000
        /*08b4*/ 	.word	0x00000110
        /*08b8*/ 	.short	0x010a
        /*08ba*/ 	.byte	0xff
	.zero		1


	//   ....[124]....
        /*08bc*/ 	.word	0x00009000
        /*08c0*/ 	.word	0x00000008
        /*08c4*/ 	.word	0x00000090
        /*08c8*/ 	.short	0x010a
        /*08ca*/ 	.byte	0xff
	.zero		1


	//   ....[125]....
        /*08cc*/ 	.word	0x00009060
        /*08d0*/ 	.word	0x00000000
        /*08d4*/ 	.word	0x00000088
        /*08d8*/ 	.short	0x010a
        /*08da*/ 	.byte	0xff
	.zero		1


	//   ....[126]....
        /*08dc*/ 	.word	0x000090c0
        /*08e0*/ 	.word	0x00000000
        /*08e4*/ 	.word	0x00000068
        /*08e8*/ 	.short	0x010a
        /*08ea*/ 	.byte	0xff
	.zero		1


	//   ....[127]....
        /*08ec*/ 	.word	0x00009120
        /*08f0*/ 	.word	0x00000005
        /*08f4*/ 	.word	0x00000068
        /*08f8*/ 	.short	0x010a
        /*08fa*/ 	.byte	0xff
	.zero		1


	//   ....[128]....
        /*08fc*/ 	.word	0x00009180
        /*0900*/ 	.word	0x00000000
        /*0904*/ 	.word	0x00000000
        /*0908*/ 	.short	0x010a
        /*090a*/ 	.byte	0xff
	.zero		1


	//   ....[129]....
        /*090c*/ 	.word	0x000091e0
        /*0910*/ 	.word	0x00000000
        /*0914*/ 	.word	0x00000000
        /*0918*/ 	.short	0x010a
        /*091a*/ 	.byte	0xff
	.zero		1


	//   ....[130]....
        /*091c*/ 	.word	0x00009230
        /*0920*/ 	.word	0x00000000
        /*0924*/ 	.word	0x00000090
        /*0928*/ 	.short	0x010a
        /*092a*/ 	.byte	0xff
	.zero		1


	//   ....[131]....
        /*092c*/ 	.word	0x00009280
        /*0930*/ 	.word	0x00000000
        /*0934*/ 	.word	0x00000050
        /*0938*/ 	.short	0x010a
        /*093a*/ 	.byte	0xff
	.zero		1


	//   ....[132]....
        /*093c*/ 	.word	0x000092d0
        /*0940*/ 	.word	0x00000059
        /*0944*/ 	.word	0x000000b0
        /*0948*/ 	.short	0x010a
        /*094a*/ 	.byte	0xff
	.zero		1


	//   ....[133]....
        /*094c*/ 	.word	0x00009320
        /*0950*/ 	.word	0x00000002
        /*0954*/ 	.word	0x00000050
        /*0958*/ 	.short	0x010a
        /*095a*/ 	.byte	0xff
	.zero		1


	//----- nvinfo : EIATTR_NUM_MBARRIERS
	.align		4
.L_47:
        /*095c*/ 	.byte	0x03, 0x38
        /*095e*/ 	.short	0x0023


	//----- nvinfo : EIATTR_EXIT_INSTR_OFFSETS
	.align		4
        /*0960*/ 	.byte	0x04, 0x1c
        /*0962*/ 	.short	(.L_49 - .L_48)


	//   ....[0]....
.L_48:
        /*0964*/ 	.word	0x00002e30


	//   ....[1]....
        /*0968*/ 	.word	0x00003320


	//   ....[2]....
        /*096c*/ 	.word	0x00003380


	//   ....[3]....
        /*0970*/ 	.word	0x000048c0


	//   ....[4]....
        /*0974*/ 	.word	0x00005950


	//   ....[5]....
        /*0978*/ 	.word	0x00005990


	//   ....[6]....
        /*097c*/ 	.word	0x000086b0


	//   ....[7]....
        /*0980*/ 	.word	0x00008730


	//   ....[8]....
        /*0984*/ 	.word	0x00008760


	//   ....[9]....
        /*0988*/ 	.word	0x000087d0


	//----- nvinfo : EIATTR_MAX_THREADS
	.align		4
.L_49:
        /*098c*/ 	.byte	0x04, 0x05
        /*098e*/ 	.short	(.L_51 - .L_50)
.L_50:
        /*0990*/ 	.word	0x00000100
        /*0994*/ 	.word	0x00000001
        /*0998*/ 	.word	0x00000001


	//----- nvinfo : EIATTR_CRS_STACK_SIZE
	.align		4
.L_51:
        /*099c*/ 	.byte	0x04, 0x1e
        /*099e*/ 	.short	(.L_53 - .L_52)
.L_52:
        /*09a0*/ 	.word	0x00000000


	//----- nvinfo : EIATTR_CBANK_PARAM_SIZE
	.align		4
.L_53:
        /*09a4*/ 	.byte	0x03, 0x19
        /*09a6*/ 	.short	0x0800


	//----- nvinfo : EIATTR_PARAM_CBANK
	.align		4
        /*09a8*/ 	.byte	0x04, 0x0a
        /*09aa*/ 	.short	(.L_55 - .L_54)
	.align		4
.L_54:
        /*09ac*/ 	.word	index@(.nv.constant0._ZN7cutlass13device_kernelINS_4gemm6kernel13GemmUniversalIN4cute5tupleIJiiiiEEENS1_10collective13CollectiveMmaINS1_35MainloopSm100TmaUmmaWarpSpecializedILi5ELi2ELi4ENS5_IJNS4_1CILi8EEENSA_ILi1EEESC_EEEEENS5_IJNSA_ILi256EEENSA_ILi64EEENSA_ILi128EEEEEENS_6half_tENS5_IJlSC_lEEESJ_SK_NS4_8TiledMMAINS4_8MMA_AtomIJNS4_26SM100_MMA_F16BF16_2x1SM_SSISJ_SJ_fLi256ELi64ELNS4_4UMMA5MajorE0ELSP_0ELNSO_7ScaleInE0ELSQ_0EEEEEENS4_6LayoutINS5_IJSC_SC_SC_EEENS5_IJNSA_ILi0EEESV_SV_EEEEENS5_IJNS4_10UnderscoreESY_SY_EEEEENS4_18SM100_TMA_2SM_LOADENS4_14ComposedLayoutINS4_7SwizzleILi3ELi4ELi3EEENS4_18smem_ptr_flag_bitsILi16EEENST_INS5_IJSB_SG_EEENS5_IJSG_SC_EEEEEEEvNS4_8identityENS4_28SM100_TMA_2SM_LOAD_MULTICASTES1A_vS1B_EENS_8epilogue10collective18CollectiveEpilogueINS1E_23Sm100TmaWarpSpecializedILi3ELi2ELi32ELb1ELb0EEEJNS5_IJSH_SG_SH_EEENS5_IJNST_ISH_SC_EENST_INSA_ILi32EEESC_EEEEESJ_SK_SJ_SK_NS1E_6fusion15FusionCallbacksIS1I_NS1O_17LinearCombinationISJ_fSJ_fLNS_15FloatRoundStyleE2EEES1J_S1N_JEEENS4_5SM1004TMEM4LOAD26SM100_TMEM_LOAD_32dp32b32xENS4_13SM90_TMA_LOADENS12_INS13_ILi2ELi4ELi3EEES16_NST_INS5_IJSB_S1L_EEENS5_IJS1L_SC_EEEEEEENS4_39AutoVectorizingCopyWithAssumedAlignmentILi128EEENS4_14SM90_TMA_STOREES23_S25_S25_EEEvvEEEEvNT_6ParamsE)
        /*09b0*/ 	.short	0x0380
        /*09b2*/ 	.short	0x0800


	//----- nvinfo : EIATTR_SW_WAR
	.align		4
.L_55:
        /*09b4*/ 	.byte	0x04, 0x36
        /*09b6*/ 	.short	(.L_57 - .L_56)
.L_56:
        /*09b8*/ 	.word	0x00000008
.L_57:


//--------------------- .nv.callgraph             --------------------------
	.section	.nv.callgraph,"",@"SHT_CUDA_CALLGRAPH"
	.align	4
	.sectionentsize	8
	.align		4
        /*0000*/ 	.word	0x00000000
	.align		4
        /*0004*/ 	.word	0xffffffff
	.align		4
        /*0008*/ 	.word	index@(_ZN7cutlass13device_kernelINS_4gemm6kernel13GemmUniversalIN4cute5tupleIJiiiiEEENS1_10collective13CollectiveMmaINS1_35MainloopSm100TmaUmmaWarpSpecializedILi5ELi2ELi4ENS5_IJNS4_1CILi8EEENSA_ILi1EEESC_EEEEENS5_IJNSA_ILi256EEENSA_ILi64EEENSA_ILi128EEEEEENS_6half_tENS5_IJlSC_lEEESJ_SK_NS4_8TiledMMAINS4_8MMA_AtomIJNS4_26SM100_MMA_F16BF16_2x1SM_SSISJ_SJ_fLi256ELi64ELNS4_4UMMA5MajorE0ELSP_0ELNSO_7ScaleInE0ELSQ_0EEEEEENS4_6LayoutINS5_IJSC_SC_SC_EEENS5_IJNSA_ILi0EEESV_SV_EEEEENS5_IJNS4_10UnderscoreESY_SY_EEEEENS4_18SM100_TMA_2SM_LOADENS4_14ComposedLayoutINS4_7SwizzleILi3ELi4ELi3EEENS4_18smem_ptr_flag_bitsILi16EEENST_INS5_IJSB_SG_EEENS5_IJSG_SC_EEEEEEEvNS4_8identityENS4_28SM100_TMA_2SM_LOAD_MULTICASTES1A_vS1B_EENS_8epilogue10collective18CollectiveEpilogueINS1E_23Sm100TmaWarpSpecializedILi3ELi2ELi32ELb1ELb0EEEJNS5_IJSH_SG_SH_EEENS5_IJNST_ISH_SC_EENST_INSA_ILi32EEESC_EEEEESJ_SK_SJ_SK_NS1E_6fusion15FusionCallbacksIS1I_NS1O_17LinearCombinationISJ_fSJ_fLNS_15FloatRoundStyleE2EEES1J_S1N_JEEENS4_5SM1004TMEM4LOAD26SM100_TMEM_LOAD_32dp32b32xENS4_13SM90_TMA_LOADENS12_INS13_ILi2ELi4ELi3EEES16_NST_INS5_IJSB_S1L_EEENS5_IJS1L_SC_EEEEEEENS4_39AutoVectorizingCopyWithAssumedAlignmentILi128EEENS4_14SM90_TMA_STOREES23_S25_S25_EEEvvEEEEvNT_6ParamsE)
	.align		4
        /*000c*/ 	.word	index@(__assertfail)
	.align		4
        /*0010*/ 	.word	0x00000000
	.align		4
        /*0014*/ 	.word	0xfffffffe
	.align		4
        /*0018*/ 	.word	0x00000000
	.align		4
        /*001c*/ 	.word	0xfffffffd
	.align		4
        /*0020*/ 	.word	0x00000000
	.align		4
        /*0024*/ 	.word	0xfffffffc


//--------------------- .nv.constant4             --------------------------
	.section	.nv.constant4,"a",@progbits
	.align	8
	.align		8
.nv.constant4:
        /*0000*/ 	.dword	__assertfail
	.align		8
        /*0008*/ 	.dword	__unnamed_1
	.align		8
        /*0010*/ 	.dword	__unnamed_2
	.align		8
        /*0018*/ 	.dword	_ZN40_INTERNAL_b80389fe_4_k_cu_c1fce56d_262224cuda3std3__45__cpo5beginE
	.align		8
        /*0020*/ 	.dword	_ZN40_INTERNAL_b80389fe_4_k_cu_c1fce56d_262224cuda3std3__45__cpo3endE
	.align		8
        /*0028*/ 	.dword	_ZN40_INTERNAL_b80389fe_4_k_cu_c1fce56d_262224cuda3std3__45__cpo6cbeginE
	.align		8
        /*0030*/ 	.dword	_ZN40_INTERNAL_b80389fe_4_k_cu_c1fce56d_262224cuda3std3__45__cpo4cendE
	.align		8
        /*0038*/ 	.dword	_ZN40_INTERNAL_b80389fe_4_k_cu_c1fce56d_262224cuda3std3__442_GLOBAL__N__b80389fe_4_k_cu_c1fce56d_262226ignoreE
	.align		8
        /*0040*/ 	.dword	_ZN40_INTERNAL_b80389fe_4_k_cu_c1fce56d_262224cuda3std3__419piecewise_constructE
	.align		8
        /*0048*/ 	.dword	_ZN40_INTERNAL_b80389fe_4_k_cu_c1fce56d_262224cuda3std3__48in_placeE
	.align		8
        /*0050*/ 	.dword	_ZN40_INTERNAL_b80389fe_4_k_cu_c1fce56d_262224cuda3std6ranges3__45__cpo4swapE
	.align		8
        /*0058*/ 	.dword	_ZN40_INTERNAL_b80389fe_4_k_cu_c1fce56d_262224cuda3std6ranges3__45__cpo9iter_moveE
	.align		8
        /*0060*/ 	.dword	_ZN40_INTERNAL_b80389fe_4_k_cu_c1fce56d_262224cute7productE
	.align		8
        /*0068*/ 	.dword	_ZN40_INTERNAL_b80389fe_4_k_cu_c1fce56d_262224cute1_E
	.align		8
        /*0070*/ 	.dword	$str$25
	.align		8
        /*0078*/ 	.dword	$str$26
	.align		8
        /*0080*/ 	.dword	$str$27
	.align		8
        /*0088*/ 	.dword	$str$28


//--------------------- .text._ZN7cutlass13device_kernelINS_4gemm6kernel13GemmUniversalIN4cute5tupleIJiiiiEEENS1_10collective13CollectiveMmaINS1_35MainloopSm100TmaUmmaWarpSpecializedILi5ELi2ELi4ENS5_IJNS4_1CILi8EEENSA_ILi1EEESC_EEEEENS5_IJNSA_ILi256EEENSA_ILi64EEENSA_ILi128EEEEEENS_6half_tENS5_IJlSC_lEEESJ_SK_NS4_8TiledMMAINS4_8MMA_AtomIJNS4_26SM100_MMA_F16BF16_2x1SM_SSISJ_SJ_fLi256ELi64ELNS4_4UMMA5MajorE0ELSP_0ELNSO_7ScaleInE0ELSQ_0EEEEEENS4_6LayoutINS5_IJSC_SC_SC_EEENS5_IJNSA_ILi0EEESV_SV_EEEEENS5_IJNS4_10UnderscoreESY_SY_EEEEENS4_18SM100_TMA_2SM_LOADENS4_14ComposedLayoutINS4_7SwizzleILi3ELi4ELi3EEENS4_18smem_ptr_flag_bitsILi16EEENST_INS5_IJSB_SG_EEENS5_IJSG_SC_EEEEEEEvNS4_8identityENS4_28SM100_TMA_2SM_LOAD_MULTICASTES1A_vS1B_EENS_8epilogue10collective18CollectiveEpilogueINS1E_23Sm100TmaWarpSpecializedILi3ELi2ELi32ELb1ELb0EEEJNS5_IJSH_SG_SH_EEENS5_IJNST_ISH_SC_EENST_INSA_ILi32EEESC_EEEEESJ_SK_SJ_SK_NS1E_6fusion15FusionCallbacksIS1I_NS1O_17LinearCombinationISJ_fSJ_fLNS_15FloatRoundStyleE2EEES1J_S1N_JEEENS4_5SM1004TMEM4LOAD26SM100_TMEM_LOAD_32dp32b32xENS4_13SM90_TMA_LOADENS12_INS13_ILi2ELi4ELi3EEES16_NST_INS5_IJSB_S1L_EEENS5_IJS1L_SC_EEEEEEENS4_39AutoVectorizingCopyWithAssumedAlignmentILi128EEENS4_14SM90_TMA_STOREES23_S25_S25_EEEvvEEEEvNT_6ParamsE --------------------------
	.section	.text._ZN7cutlass13device_kernelINS_4gemm6kernel13GemmUniversalIN4cute5tupleIJiiiiEEENS1_10collective13CollectiveMmaINS1_35MainloopSm100TmaUmmaWarpSpecializedILi5ELi2ELi4ENS5_IJNS4_1CILi8EEENSA_ILi1EEESC_EEEEENS5_IJNSA_ILi256EEENSA_ILi64EEENSA_ILi128EEEEEENS_6half_tENS5_IJlSC_lEEESJ_SK_NS4_8TiledMMAINS4_8MMA_AtomIJNS4_26SM100_MMA_F16BF16_2x1SM_SSISJ_SJ_fLi256ELi64ELNS4_4UMMA5MajorE0ELSP_0ELNSO_7ScaleInE0ELSQ_0EEEEEENS4_6LayoutINS5_IJSC_SC_SC_EEENS5_IJNSA_ILi0EEESV_SV_EEEEENS5_IJNS4_10UnderscoreESY_SY_EEEEENS4_18SM100_TMA_2SM_LOADENS4_14ComposedLayoutINS4_7SwizzleILi3ELi4ELi3EEENS4_18smem_ptr_flag_bitsILi16EEENST_INS5_IJSB_SG_EEENS5_IJSG_SC_EEEEEEEvNS4_8identityENS4_28SM100_TMA_2SM_LOAD_MULTICASTES1A_vS1B_EENS_8epilogue10collective18CollectiveEpilogueINS1E_23Sm100TmaWarpSpecializedILi3ELi2ELi32ELb1ELb0EEEJNS5_IJSH_SG_SH_EEENS5_IJNST_ISH_SC_EENST_INSA_ILi32EEESC_EEEEESJ_SK_SJ_SK_NS1E_6fusion15FusionCallbacksIS1I_NS1O_17LinearCombinationISJ_fSJ_fLNS_15FloatRoundStyleE2EEES1J_S1N_JEEENS4_5SM1004TMEM4LOAD26SM100_TMEM_LOAD_32dp32b32xENS4_13SM90_TMA_LOADENS12_INS13_ILi2ELi4ELi3EEES16_NST_INS5_IJSB_S1L_EEENS5_IJS1L_SC_EEEEEEENS4_39AutoVectorizingCopyWithAssumedAlignmentILi128EEENS4_14SM90_TMA_STOREES23_S25_S25_EEEvvEEEEvNT_6ParamsE,"ax",@progbits
	.align	128
.text._ZN7cutlass13device_kernelINS_4gemm6kernel13GemmUniversalIN4cute5tupleIJiiiiEEENS1_10collective13CollectiveMmaINS1_35MainloopSm100TmaUmmaWarpSpecializedILi5ELi2ELi4ENS5_IJNS4_1CILi8EEENSA_ILi1EEESC_EEEEENS5_IJNSA_ILi256EEENSA_ILi64EEENSA_ILi128EEEEEENS_6half_tENS5_IJlSC_lEEESJ_SK_NS4_8TiledMMAINS4_8MMA_AtomIJNS4_26SM100_MMA_F16BF16_2x1SM_SSISJ_SJ_fLi256ELi64ELNS4_4UMMA5MajorE0ELSP_0ELNSO_7ScaleInE0ELSQ_0EEEEEENS4_6LayoutINS5_IJSC_SC_SC_EEENS5_IJNSA_ILi0EEESV_SV_EEEEENS5_IJNS4_10UnderscoreESY_SY_EEEEENS4_18SM100_TMA_2SM_LOADENS4_14ComposedLayoutINS4_7SwizzleILi3ELi4ELi3EEENS4_18smem_ptr_flag_bitsILi16EEENST_INS5_IJSB_SG_EEENS5_IJSG_SC_EEEEEEEvNS4_8identityENS4_28SM100_TMA_2SM_LOAD_MULTICASTES1A_vS1B_EENS_8epilogue10collective18CollectiveEpilogueINS1E_23Sm100TmaWarpSpecializedILi3ELi2ELi32ELb1ELb0EEEJNS5_IJSH_SG_SH_EEENS5_IJNST_ISH_SC_EENST_INSA_ILi32EEESC_EEEEESJ_SK_SJ_SK_NS1E_6fusion15FusionCallbacksIS1I_NS1O_17LinearCombinationISJ_fSJ_fLNS_15FloatRoundStyleE2EEES1J_S1N_JEEENS4_5SM1004TMEM4LOAD26SM100_TMEM_LOAD_32dp32b32xENS4_13SM90_TMA_LOADENS12_INS13_ILi2ELi4ELi3EEES16_NST_INS5_IJSB_S1L_EEENS5_IJS1L_SC_EEEEEEENS4_39AutoVectorizingCopyWithAssumedAlignmentILi128EEENS4_14SM90_TMA_STOREES23_S25_S25_EEEvvEEEEvNT_6ParamsE:
        .type           _ZN7cutlass13device_kernelINS_4gemm6kernel13GemmUniversalIN4cute5tupleIJiiiiEEENS1_10collective13CollectiveMmaINS1_35MainloopSm100TmaUmmaWarpSpecializedILi5ELi2ELi4ENS5_IJNS4_1CILi8EEENSA_ILi1EEESC_EEEEENS5_IJNSA_ILi256EEENSA_ILi64EEENSA_ILi128EEEEEENS_6half_tENS5_IJlSC_lEEESJ_SK_NS4_8TiledMMAINS4_8MMA_AtomIJNS4_26SM100_MMA_F16BF16_2x1SM_SSISJ_SJ_fLi256ELi64ELNS4_4UMMA5MajorE0ELSP_0ELNSO_7ScaleInE0ELSQ_0EEEEEENS4_6LayoutINS5_IJSC_SC_SC_EEENS5_IJNSA_ILi0EEESV_SV_EEEEENS5_IJNS4_10UnderscoreESY_SY_EEEEENS4_18SM100_TMA_2SM_LOADENS4_14ComposedLayoutINS4_7SwizzleILi3ELi4ELi3EEENS4_18smem_ptr_flag_bitsILi16EEENST_INS5_IJSB_SG_EEENS5_IJSG_SC_EEEEEEEvNS4_8identityENS4_28SM100_TMA_2SM_LOAD_MULTICASTES1A_vS1B_EENS_8epilogue10collective18CollectiveEpilogueINS1E_23Sm100TmaWarpSpecializedILi3ELi2ELi32ELb1ELb0EEEJNS5_IJSH_SG_SH_EEENS5_IJNST_ISH_SC_EENST_INSA_ILi32EEESC_EEEEESJ_SK_SJ_SK_NS1E_6fusion15FusionCallbacksIS1I_NS1O_17LinearCombinationISJ_fSJ_fLNS_15FloatRoundStyleE2EEES1J_S1N_JEEENS4_5SM1004TMEM4LOAD26SM100_TMEM_LOAD_32dp32b32xENS4_13SM90_TMA_LOADENS12_INS13_ILi2ELi4ELi3EEES16_NST_INS5_IJSB_S1L_EEENS5_IJS1L_SC_EEEEEEENS4_39AutoVectorizingCopyWithAssumedAlignmentILi128EEENS4_14SM90_TMA_STOREES23_S25_S25_EEEvvEEEEvNT_6ParamsE,@function
        .size           _ZN7cutlass13device_kernelINS_4gemm6kernel13GemmUniversalIN4cute5tupleIJiiiiEEENS1_10collective13CollectiveMmaINS1_35MainloopSm100TmaUmmaWarpSpecializedILi5ELi2ELi4ENS5_IJNS4_1CILi8EEENSA_ILi1EEESC_EEEEENS5_IJNSA_ILi256EEENSA_ILi64EEENSA_ILi128EEEEEENS_6half_tENS5_IJlSC_lEEESJ_SK_NS4_8TiledMMAINS4_8MMA_AtomIJNS4_26SM100_MMA_F16BF16_2x1SM_SSISJ_SJ_fLi256ELi64ELNS4_4UMMA5MajorE0ELSP_0ELNSO_7ScaleInE0ELSQ_0EEEEEENS4_6LayoutINS5_IJSC_SC_SC_EEENS5_IJNSA_ILi0EEESV_SV_EEEEENS5_IJNS4_10UnderscoreESY_SY_EEEEENS4_18SM100_TMA_2SM_LOADENS4_14ComposedLayoutINS4_7SwizzleILi3ELi4ELi3EEENS4_18smem_ptr_flag_bitsILi16EEENST_INS5_IJSB_SG_EEENS5_IJSG_SC_EEEEEEEvNS4_8identityENS4_28SM100_TMA_2SM_LOAD_MULTICASTES1A_vS1B_EENS_8epilogue10collective18CollectiveEpilogueINS1E_23Sm100TmaWarpSpecializedILi3ELi2ELi32ELb1ELb0EEEJNS5_IJSH_SG_SH_EEENS5_IJNST_ISH_SC_EENST_INSA_ILi32EEESC_EEEEESJ_SK_SJ_SK_NS1E_6fusion15FusionCallbacksIS1I_NS1O_17LinearCombinationISJ_fSJ_fLNS_15FloatRoundStyleE2EEES1J_S1N_JEEENS4_5SM1004TMEM4LOAD26SM100_TMEM_LOAD_32dp32b32xENS4_13SM90_TMA_LOADENS12_INS13_ILi2ELi4ELi3EEES16_NST_INS5_IJSB_S1L_EEENS5_IJS1L_SC_EEEEEEENS4_39AutoVectorizingCopyWithAssumedAlignmentILi128EEENS4_14SM90_TMA_STOREES23_S25_S25_EEEvvEEEEvNT_6ParamsE,(.L_x_180 - _ZN7cutlass13device_kernelINS_4gemm6kernel13GemmUniversalIN4cute5tupleIJiiiiEEENS1_10collective13CollectiveMmaINS1_35MainloopSm100TmaUmmaWarpSpecializedILi5ELi2ELi4ENS5_IJNS4_1CILi8EEENSA_ILi1EEESC_EEEEENS5_IJNSA_ILi256EEENSA_ILi64EEENSA_ILi128EEEEEENS_6half_tENS5_IJlSC_lEEESJ_SK_NS4_8TiledMMAINS4_8MMA_AtomIJNS4_26SM100_MMA_F16BF16_2x1SM_SSISJ_SJ_fLi256ELi64ELNS4_4UMMA5MajorE0ELSP_0ELNSO_7ScaleInE0ELSQ_0EEEEEENS4_6LayoutINS5_IJSC_SC_SC_EEENS5_IJNSA_ILi0EEESV_SV_EEEEENS5_IJNS4_10UnderscoreESY_SY_EEEEENS4_18SM100_TMA_2SM_LOADENS4_14ComposedLayoutINS4_7SwizzleILi3ELi4ELi3EEENS4_18smem_ptr_flag_bitsILi16EEENST_INS5_IJSB_SG_EEENS5_IJSG_SC_EEEEEEEvNS4_8identityENS4_28SM100_TMA_2SM_LOAD_MULTICASTES1A_vS1B_EENS_8epilogue10collective18CollectiveEpilogueINS1E_23Sm100TmaWarpSpecializedILi3ELi2ELi32ELb1ELb0EEEJNS5_IJSH_SG_SH_EEENS5_IJNST_ISH_SC_EENST_INSA_ILi32EEESC_EEEEESJ_SK_SJ_SK_NS1E_6fusion15FusionCallbacksIS1I_NS1O_17LinearCombinationISJ_fSJ_fLNS_15FloatRoundStyleE2EEES1J_S1N_JEEENS4_5SM1004TMEM4LOAD26SM100_TMEM_LOAD_32dp32b32xENS4_13SM90_TMA_LOADENS12_INS13_ILi2ELi4ELi3EEES16_NST_INS5_IJSB_S1L_EEENS5_IJS1L_SC_EEEEEEENS4_39AutoVectorizingCopyWithAssumedAlignmentILi128EEENS4_14SM90_TMA_STOREES23_S25_S25_EEEvvEEEEvNT_6ParamsE)
        .other          _ZN7cutlass13device_kernelINS_4gemm6kernel13GemmUniversalIN4cute5tupleIJiiiiEEENS1_10collective13CollectiveMmaINS1_35MainloopSm100TmaUmmaWarpSpecializedILi5ELi2ELi4ENS5_IJNS4_1CILi8EEENSA_ILi1EEESC_EEEEENS5_IJNSA_ILi256EEENSA_ILi64EEENSA_ILi128EEEEEENS_6half_tENS5_IJlSC_lEEESJ_SK_NS4_8TiledMMAINS4_8MMA_AtomIJNS4_26SM100_MMA_F16BF16_2x1SM_SSISJ_SJ_fLi256ELi64ELNS4_4UMMA5MajorE0ELSP_0ELNSO_7ScaleInE0ELSQ_0EEEEEENS4_6LayoutINS5_IJSC_SC_SC_EEENS5_IJNSA_ILi0EEESV_SV_EEEEENS5_IJNS4_10UnderscoreESY_SY_EEEEENS4_18SM100_TMA_2SM_LOADENS4_14ComposedLayoutINS4_7SwizzleILi3ELi4ELi3EEENS4_18smem_ptr_flag_bitsILi16EEENST_INS5_IJSB_SG_EEENS5_IJSG_SC_EEEEEEEvNS4_8identityENS4_28SM100_TMA_2SM_LOAD_MULTICASTES1A_vS1B_EENS_8epilogue10collective18CollectiveEpilogueINS1E_23Sm100TmaWarpSpecializedILi3ELi2ELi32ELb1ELb0EEEJNS5_IJSH_SG_SH_EEENS5_IJNST_ISH_SC_EENST_INSA_ILi32EEESC_EEEEESJ_SK_SJ_SK_NS1E_6fusion15FusionCallbacksIS1I_NS1O_17LinearCombinationISJ_fSJ_fLNS_15FloatRoundStyleE2EEES1J_S1N_JEEENS4_5SM1004TMEM4LOAD26SM100_TMEM_LOAD_32dp32b32xENS4_13SM90_TMA_LOADENS12_INS13_ILi2ELi4ELi3EEES16_NST_INS5_IJSB_S1L_EEENS5_IJS1L_SC_EEEEEEENS4_39AutoVectorizingCopyWithAssumedAlignmentILi128EEENS4_14SM90_TMA_STOREES23_S25_S25_EEEvvEEEEvNT_6ParamsE,@"STO_CUDA_ENTRY STV_DEFAULT"
_ZN7cutlass13device_kernelINS_4gemm6kernel13GemmUniversalIN4cute5tupleIJiiiiEEENS1_10collective13CollectiveMmaINS1_35MainloopSm100TmaUmmaWarpSpecializedILi5ELi2ELi4ENS5_IJNS4_1CILi8EEENSA_ILi1EEESC_EEEEENS5_IJNSA_ILi256EEENSA_ILi64EEENSA_ILi128EEEEEENS_6half_tENS5_IJlSC_lEEESJ_SK_NS4_8TiledMMAINS4_8MMA_AtomIJNS4_26SM100_MMA_F16BF16_2x1SM_SSISJ_SJ_fLi256ELi64ELNS4_4UMMA5MajorE0ELSP_0ELNSO_7ScaleInE0ELSQ_0EEEEEENS4_6LayoutINS5_IJSC_SC_SC_EEENS5_IJNSA_ILi0EEESV_SV_EEEEENS5_IJNS4_10UnderscoreESY_SY_EEEEENS4_18SM100_TMA_2SM_LOADENS4_14ComposedLayoutINS4_7SwizzleILi3ELi4ELi3EEENS4_18smem_ptr_flag_bitsILi16EEENST_INS5_IJSB_SG_EEENS5_IJSG_SC_EEEEEEEvNS4_8identityENS4_28SM100_TMA_2SM_LOAD_MULTICASTES1A_vS1B_EENS_8epilogue10collective18CollectiveEpilogueINS1E_23Sm100TmaWarpSpecializedILi3ELi2ELi32ELb1ELb0EEEJNS5_IJSH_SG_SH_EEENS5_IJNST_ISH_SC_EENST_INSA_ILi32EEESC_EEEEESJ_SK_SJ_SK_NS1E_6fusion15FusionCallbacksIS1I_NS1O_17LinearCombinationISJ_fSJ_fLNS_15FloatRoundStyleE2EEES1J_S1N_JEEENS4_5SM1004TMEM4LOAD26SM100_TMEM_LOAD_32dp32b32xENS4_13SM90_TMA_LOADENS12_INS13_ILi2ELi4ELi3EEES16_NST_INS5_IJSB_S1L_EEENS5_IJS1L_SC_EEEEEEENS4_39AutoVectorizingCopyWithAssumedAlignmentILi128EEENS4_14SM90_TMA_STOREES23_S25_S25_EEEvvEEEEvNT_6ParamsE:
[----:B------:R-:W1:Y:S01]  /*0000*/  LDC R1, c[0x0][0x37c] ;  /* 0x0000df00ff017b82 */ /* 0x000e620000000800 */
[----:B------:R-:W2:Y:S01]  /*0010*/  S2R R92, SR_TID.X ;  /* 0x00000000005c7919 */ /* 0x000ea20000002100 */
[----:B------:R-:W3:Y:S06]  /*0020*/  LDCU.64 UR8, c[0x0][0x890] ;  /* 0x00011200ff0877ac */ /* 0x000eec0008000a00 */
[----:B------:R-:W4:Y:S01]  /*0030*/  S2UR UR55, SR_CgaCtaId ;  /* 0x00000000003779c3 */ /* 0x000f220000008800 */
[----:B------:R-:W-:Y:S02]  /*0040*/  PRMT R84, RZ, 0x7610, R84 ;  /* 0x00007610ff547816 */ /* 0x000fe40000000054 */
[----:B------:R-:W-:Y:S01]  /*0050*/  ELECT P1, URZ, PT ;  /* 0x0000000000ff782f */ /* 0x000fe20003820000 */
[----:B---3--:R-:W-:-:S04]  /*0060*/  UISETP.NE.U32.AND UP0, UPT, UR8, URZ, UPT ;  /* 0x000000ff0800728c */ /* 0x008fc8000bf05070 */
[----:B------:R-:W-:Y:S02]  /*0070*/  UISETP.NE.AND.EX UP0, UPT, UR9, URZ, UPT, UP0 ;  /* 0x000000ff0900728c */ /* 0x000fe4000bf05300 */
[----:B----4-:R-:W-:Y:S02]  /*0080*/  ULOP3.LUT UR68, UR55, 0x1, URZ, 0xc0, !UPT ;  /* 0x0000000137447892 */ /* 0x010fe4000f8ec0ff */
[----:B------:R-:W-:Y:S01]  /*0090*/  ULOP3.LUT UR69, UR55, 0x1, URZ, 0x3c, !UPT ;  /* 0x0000000137457892 */ /* 0x000fe2000f8e3cff */
[----:B--2---:R-:W-:-:S05]  /*00a0*/  SHF.R.U32.HI R85, RZ, 0x5, R92 ;  /* 0x00000005ff557819 */ /* 0x004fca000001165c */
[----:B------:R-:W2:Y:S02]  /*00b0*/  SHFL.IDX PT, R0, R85, RZ, 0x1f ;  /* 0x00001fff55007589 */ /* 0x000ea400000e0000 */
[----:B--2---:R-:W-:Y:S01]  /*00c0*/  R2UR UR20, R0 ;  /* 0x00000000001472ca */ /* 0x004fe200000e0000 */
[----:B-1----:R-:W-:-:S14]  /*00d0*/  BRA.U UP0, `(.L_x_0) ;  /* 0x0000000100307547 */ /* 0x002fdc000b800000 */
[----:B------:R-:W1:Y:S02]  /*00e0*/  LDCU.64 UR4, c[0x0][0x888] ;  /* 0x00011100ff0477ac */ /* 0x000e640008000a00 */
[----:B-1----:R-:W-:-:S04]  /*00f0*/  UISETP.NE.U32.AND UP0, UPT, UR4, URZ, UPT ;  /* 0x000000ff0400728c */ /* 0x002fc8000bf05070 */
[----:B------:R-:W-:-:S09]  /*0100*/  UISETP.NE.AND.EX UP0, UPT, UR5, URZ, UPT, UP0 ;  /* 0x000000ff0500728c */ /* 0x000fd2000bf05300 */
[----:B------:R-:W-:Y:S05]  /*0110*/  BRA.U !UP0, `(.L_x_1) ;  /* 0x0000000108147547 */ /* 0x000fea000b800000 */
[----:B------:R-:W1:Y:S01]  /*0120*/  LDC.64 R2, c[0x0][0x888] ;  /* 0x00022200ff027b82 */ /* 0x000e620000000a00 */
[----:B------:R-:W1:Y:S02]  /*0130*/  LDCU.64 UR4, c[0x0][0x358] ;  /* 0x00006b00ff0477ac */ /* 0x000e640008000a00 */
[----:B-1----:R1:W5:Y:S01]  /*0140*/  LDG.E R41, desc[UR4][R2.64] ;  /* 0x0000000402297981 */ /* 0x002362000c1e1900 */
[----:B------:R-:W-:Y:S01]  /*0150*/  HFMA2 R84, -RZ, RZ, 0, 5.9604644775390625e-08 ;  /* 0x00000001ff547431 */ /* 0x000fe200000001ff */
[----:B------:R-:W-:Y:S05]  /*0160*/  BRA `(.L_x_0) ;  /* 0x00000000000c7947 */ /* 0x000fea0003800000 */
.L_x_1:
[----:B------:R-:W1:Y:S01]  /*0170*/  LDCU UR4, c[0x0][0x880] ;  /* 0x00011000ff0477ac */ /* 0x000e620008000800 */
[----:B------:R-:W-:Y:S01]  /*0180*/  HFMA2 R84, -RZ, RZ, 0, 5.9604644775390625e-08 ;  /* 0x00000001ff547431 */ /* 0x000fe200000001ff */
[----:B-1----:R-:W-:-:S07]  /*0190*/  MOV R41, UR4 ;  /* 0x0000000400297c02 */ /* 0x002fce0008000f00 */
.L_x_0:
[----:B------:R-:W2:Y:S02]  /*01a0*/  LDCU.64 UR4, c[0x0][0x8b0] ;  /* 0x00011600ff0477ac */ /* 0x000ea40008000a00 */
[----:B--2---:R-:W-:-:S04]  /*01b0*/  UISETP.NE.U32.AND UP0, UPT, UR4, URZ, UPT ;  /* 0x000000ff0400728c */ /* 0x004fc8000bf05070 */
[----:B------:R-:W-:-:S09]  /*01c0*/  UISETP.NE.AND.EX UP0, UPT, UR5, URZ, UPT, UP0 ;  /* 0x000000ff0500728c */ /* 0x000fd2000bf05300 */
[----:B------:R-:W-:Y:S05]  /*01d0*/  BRA.U UP0, `(.L_x_2) ;  /* 0x0000000100287547 */ /* 0x000fea000b800000 */
[----:B------:R-:W2:Y:S02]  /*01e0*/  LDCU.64 UR4, c[0x0][0x8a8] ;  /* 0x00011500ff0477ac */ /* 0x000ea40008000a00 */
[----:B--2---:R-:W-:-:S04]  /*01f0*/  UISETP.NE.U32.AND UP0, UPT, UR4, URZ, UPT ;  /* 0x000000ff0400728c */ /* 0x004fc8000bf05070 */
[----:B------:R-:W-:-:S09]  /*0200*/  UISETP.NE.AND.EX UP0, UPT, UR5, URZ, UPT, UP0 ;  /* 0x000000ff0500728c */ /* 0x000fd2000bf05300 */
[----:B------:R-:W-:Y:S05]  /*0210*/  BRA.U !UP0, `(.L_x_3) ;  /* 0x0000000108107547 */ /* 0x000fea000b800000 */
[----:B------:R-:W2:Y:S01]  /*0220*/  LDC.64 R38, c[0x0][0x8a8] ;  /* 0x00022a00ff267b82 */ /* 0x000ea20000000a00 */
[----:B------:R-:W2:Y:S02]  /*0230*/  LDCU.64 UR4, c[0x0][0x358] ;  /* 0x00006b00ff0477ac */ /* 0x000ea40008000a00 */
[----:B--2---:R2:W5:Y:S01]  /*0240*/  LDG.E R38, desc[UR4][R38.64] ;  /* 0x0000000426267981 */ /* 0x004562000c1e1900 */
[----:B------:R-:W-:Y:S05]  /*0250*/  BRA `(.L_x_2) ;  /* 0x0000000000087947 */ /* 0x000fea0003800000 */
.L_x_3:
[----:B------:R-:W2:Y:S02]  /*0260*/  LDCU UR4, c[0x0][0x8a0] ;  /* 0x00011400ff0477ac */ /* 0x000ea40008000800 */
[----:B--2---:R-:W-:Y:S02]  /*0270*/  MOV R38, UR4 ;  /* 0x0000000400267c02 */ /* 0x004fe40008000f00 */
.L_x_2:
[----:B------:R-:W-:Y:S01]  /*0280*/  IMAD.U32 R0, RZ, RZ, UR20 ;  /* 0x00000014ff007e24 */ /* 0x000fe2000f8e00ff */
[----:B------:R-:W-:Y:S04]  /*0290*/  BSSY.RECONVERGENT B0, `(.L_x_4) ;  /* 0x000000c000007945 */ /* 0x000fe80003800200 */
[C---:B------:R-:W-:Y:S02]  /*02a0*/  ISETP.NE.OR P2, PT, R0.reuse, 0x1, !P1 ;  /* 0x000000010000780c */ /* 0x040fe40004f45670 */
[----:B------:R-:W-:-:S11]  /*02b0*/  ISETP.NE.OR P0, PT, R0, 0x3, !P1 ;  /* 0x000000030000780c */ /* 0x000fd60004f05670 */
[----:B------:R-:W-:Y:S05]  /*02c0*/  @P2 BRA `(.L_x_5) ;  /* 0x0000000000202947 */ /* 0x000fea0003800000 */
[----:B------:R-:W3:Y:S02]  /*02d0*/  LDCU.64 UR4, c[0x0][0x348] ;  /* 0x00006900ff0477ac */ /* 0x000ee40008000a00 */
[----:B---3--:R-:W-:Y:S02]  /*02e0*/  UIADD3 UR6, UP1, UPT, UR4, 0x80, URZ ;  /* 0x0000008004067890 */ /* 0x008fe4000ff3e0ff */
[----:B------:R-:W-:Y:S02]  /*02f0*/  UIADD3 UR4, UP0, UPT, UR4, 0x180, URZ ;  /* 0x0000018004047890 */ /* 0x000fe4000ff1e0ff */
[----:B------:R-:W-:Y:S02]  /*0300*/  UIADD3.X UR7, UPT, UPT, URZ, UR5, URZ, UP1, !UPT ;  /* 0x00000005ff077290 */ /* 0x000fe40008ffe4ff */
[----:B------:R-:W-:-:S07]  /*0310*/  UIADD3.X UR5, UPT, UPT, URZ, UR5, URZ, UP0, !UPT ;  /* 0x00000005ff057290 */ /* 0x000fce00087fe4ff */
[----:B------:R3:W-:Y:S02]  /*0320*/  UTMACCTL.PF [UR6] ;  /* 0x00000000060079b9 */ /* 0x0007e40008040000 */
[----:B------:R3:W-:Y:S02]  /*0330*/  UTMACCTL.PF [UR4] ;  /* 0x00000000040079b9 */ /* 0x0007e40008040000 */
[----:B---3--:R-:W-:Y:S01]  /*0340*/  NOP ;  /* 0x0000000000007918 */ /* 0x008fe20000000000 */
.L_x_5:
[----:B------:R-:W-:Y:S05]  /*0350*/  BSYNC.RECONVERGENT B0 ;  /* 0x0000000000007941 */ /* 0x000fea0003800200 */
.L_x_4:
[----:B------:R-:W-:Y:S04]  /*0360*/  BSSY.RECONVERGENT B0, `(.L_x_6) ;  /* 0x000000a000007945 */ /* 0x000fe80003800200 */
        /* <DEDUP_REMOVED lines=9> */
.L_x_7:
[----:B------:R-:W-:Y:S05]  /*0400*/  BSYNC.RECONVERGENT B0 ;  /* 0x0000000000007941 */ /* 0x000fea0003800200 */
.L_x_6:
[----:B------:R-:W3:Y:S01]  /*0410*/  LDCU.64 UR4, c[0x0][0x888] ;  /* 0x00011100ff0477ac */ /* 0x000ee20008000a00 */
[----:B------:R-:W-:Y:S02]  /*0420*/  UISETP.EQ.U32.AND UP2, UPT, UR8, URZ, UPT ;  /* 0x000000ff0800728c */ /* 0x000fe4000bf42070 */
[----:B------:R-:W-:Y:S02]  /*0430*/  UPLOP3.LUT UP4, UPT, UPT, UPT, UPT, 0x80, 0x8 ;  /* 0x000000000008789c */ /* 0x000fe40003f8f070 */
[----:B---3--:R-:W-:-:S04]  /*0440*/  UISETP.NE.U32.AND UP0, UPT, UR4, URZ, UPT ;  /* 0x000000ff0400728c */ /* 0x008fc8000bf05070 */
[----:B------:R-:W-:-:S04]  /*0450*/  UISETP.NE.AND.EX UP1, UPT, UR5, URZ, UPT, UP0 ;  /* 0x000000ff0500728c */ /* 0x000fc8000bf25300 */
[----:B------:R-:W-:-:S04]  /*0460*/  UISETP.EQ.OR.EX UP3, UPT, UR9, URZ, !UP1, UP2 ;  /* 0x000000ff0900728c */ /* 0x000fc8000cf62720 */
[----:B------:R-:W-:-:S06]  /*0470*/  UP2UR UR4, UPR, URZ, 0x8 ;  /* 0x00000008ff047883 */ /* 0x000fcc0008000000 */
[----:B------:R-:W-:Y:S01]  /*0480*/  MOV R88, UR4 ;  /* 0x0000000400587c02 */ /* 0x000fe20008000f00 */
[----:B------:R-:W-:Y:S06]  /*0490*/  BRA.U !UP3, `(.L_x_8) ;  /* 0x000000010b207547 */ /* 0x000fec000b800000 */
[----:B------:R-:W-:Y:S01]  /*04a0*/  UISETP.NE.U32.AND UP2, UPT, UR8, URZ, UPT ;  /* 0x000000ff0800728c */ /* 0x000fe2000bf45070 */
[----:B-----5:R-:W-:Y:S01]  /*04b0*/  FSETP.NEU.AND P0, PT, R41, RZ, PT ;  /* 0x000000ff2900720b */ /* 0x020fe20003f0d000 */
[----:B------:R-:W-:Y:S02]  /*04c0*/  USEL UR4, URZ, 0xffffffff, UP1 ;  /* 0xffffffffff047887 */ /* 0x000fe40008800000 */
[----:B------:R-:W-:-:S10]  /*04d0*/  UISETP.NE.AND.EX UP2, UPT, UR9, URZ, UPT, UP2 ;  /* 0x000000ff0900728c */ /* 0x000fd4000bf45320 */
[----:B------:R-:W-:Y:S01]  /*04e0*/  VOTEU.ANY UP0, P0 ;  /* 0x0000000000ff7886 */ /* 0x000fe20000000100 */
[----:B------:R-:W-:-:S04]  /*04f0*/  @!UP2 USEL UR4, URZ, 0xffffffff, UP0 ;  /* 0xffffffffff04a887 */ /* 0x000fc80008000000 */
[----:B------:R-:W-:-:S04]  /*0500*/  ULOP3.LUT UR4, UR4, 0x1, URZ, 0xc0, !UPT ;  /* 0x0000000104047892 */ /* 0x000fc8000f8ec0ff */
[----:B------:R-:W-:-:S11]  /*0510*/  UISETP.NE.U32.AND UP4, UPT, UR4, 0x1, UPT ;  /* 0x000000010400788c */ /* 0x000fd6000bf85070 */
.L_x_8:
[----:B------:R-:W3:Y:S01]  /*0520*/  SHFL.IDX PT, R0, R85, RZ, 0x1f ;  /* 0x00001fff55007589 */ /* 0x000ee200000e0000 */
[----:B------:R-:W-:-:S04]  /*0530*/  UISETP.NE.AND UP0, UPT, UR20, 0x2, UPT ;  /* 0x000000021400788c */ /* 0x000fc8000bf05270 */
[----:B------:R-:W-:Y:S02]  /*0540*/  UISETP.EQ.AND UP2, UPT, UR68, URZ, !UP0 ;  /* 0x000000ff4400728c */ /* 0x000fe4000c742270 */
[----:B------:R-:W-:-:S04]  /*0550*/  USEL UR43, URZ, 0x1, UP0 ;  /* 0x00000001ff2b7887 */ /* 0x000fc80008000000 */
[----:B------:R-:W-:Y:S02]  /*0560*/  PLOP3.LUT P3, PT, P1, PT, UP2, 0x80, 0x8 ;  /* 0x000000000008781c */ /* 0x000fe40000f6f028 */
[----:B---3--:R-:W-:-:S13]  /*0570*/  ISETP.NE.AND P0, PT, R0, RZ, PT ;  /* 0x000000ff0000720c */ /* 0x008fda0003f05270 */
[----:B------:R-:W-:Y:S05]  /*0580*/  @P0 BRA `(.L_x_9) ;  /* 0x00000000005c0947 */ /* 0x000fea0003800000 */
[----:B------:R-:W-:Y:S01]  /*0590*/  UMOV UR4, 0x400 ;  /* 0x0000040000047882 */ /* 0x000fe20000000000 */
[----:B------:R-:W-:Y:S01]  /*05a0*/  UMOV UR8, 0x1 ;  /* 0x0000000100087882 */ /* 0x000fe20000000000 */
[----:B------:R-:W-:Y:S01]  /*05b0*/  UMOV UR6, 0x4 ;  /* 0x0000000400067882 */ /* 0x000fe20000000000 */
[----:B------:R-:W-:Y:S02]  /*05c0*/  ULEA UR4, UR55, UR4, 0x18 ;  /* 0x0000000437047291 */ /* 0x000fe4000f8ec0ff */
[----:B------:R-:W-:-:S04]  /*05d0*/  UIADD3 UR8, UPT, UPT, -UR8, 0x100000, URZ ;  /* 0x0010000008087890 */ /* 0x000fc8000fffe1ff */
[----:B------:R-:W-:Y:S02]  /*05e0*/  USHF.L.U32 UR9, UR8, 0xb, URZ ;  /* 0x0000000b08097899 */ /* 0x000fe400080006ff */
[----:B------:R-:W-:Y:S02]  /*05f0*/  USHF.L.U32 UR8, UR8, 0x1, URZ ;  /* 0x0000000108087899 */ /* 0x000fe400080006ff */
[----:B------:R-:W-:-:S04]  /*0600*/  UIADD3 UR6, UPT, UPT, -UR6, 0x100000, URZ ;  /* 0x0010000006067890 */ /* 0x000fc8000fffe1ff */
[----:B------:R-:W-:Y:S02]  /*0610*/  USHF.L.U32 UR7, UR6, 0xb, URZ ;  /* 0x0000000b06077899 */ /* 0x000fe400080006ff */
[----:B------:R-:W-:Y:S01]  /*0620*/  USHF.L.U32 UR6, UR6, 0x1, URZ ;  /* 0x0000000106067899 */ /* 0x000fe200080006ff */
[----:B------:R-:W-:Y:S01]  /*0630*/  ELECT P0, URZ, PT ;  /* 0x0000000000ff782f */ /* 0x000fe20003800000 */
[----:B------:R-:W3:Y:S02]  /*0640*/  FENCE.VIEW.ASYNC.S ;  /* 0x00000000000073c6 */ /* 0x000ee40000000000 */
[----:B---3--:R3:W4:Y:S08]  /*0650*/  SYNCS.EXCH.64 URZ, [UR4], UR8 ;  /* 0x0000000804ff75b2 */ /* 0x0087300008000100 */
[----:B------:R3:W1:Y:S01]  /*0660*/  SYNCS.EXCH.64 URZ, [UR4+0x28], UR6 ;  /* 0x0000280604ff75b2 */ /* 0x0006620008000100 */
        /* <DEDUP_REMOVED lines=8> */
[----:B------:R-:W-:Y:S01]  /*06f0*/  NOP ;  /* 0x0000000000007918 */ /* 0x000fe20000000000 */
.L_x_9:
[----:B------:R-:W2:Y:S01]  /*0700*/  SHFL.IDX PT, R0, R85, RZ, 0x1f ;  /* 0x00001fff55007589 */ /* 0x000ea200000e0000 */
[----:B------:R-:W-:Y:S01]  /*0710*/  NOP ;  /* 0x0000000000007918 */ /* 0x000fe20000000000 */
[----:B--2---:R-:W-:-:S13]  /*0720*/  ISETP.NE.AND P0, PT, R0, 0x1, PT ;  /* 0x000000010000780c */ /* 0x004fda0003f05270 */
[----:B------:R-:W-:Y:S05]  /*0730*/  @P0 BRA `(.L_x_10) ;  /* 0x00000000004c0947 */ /* 0x000fea0003800000 */
[----:B---3--:R-:W-:Y:S01]  /*0740*/  UMOV UR4, 0x400 ;  /* 0x0000040000047882 */ /* 0x008fe20000000000 */
        /* <DEDUP_REMOVED lines=10> */
[----:B------:R-:W2:Y:S02]  /*07f0*/  FENCE.VIEW.ASYNC.S ;  /* 0x00000000000073c6 */ /* 0x000ea40000000000 */
[----:B--2---:R2:W3:Y:S08]  /*0800*/  SYNCS.EXCH.64 URZ, [UR4+0x50], UR8 ;  /* 0x0000500804ff75b2 */ /* 0x0044f00008000100 */
[----:B------:R2:W1:Y:S01]  /*0810*/  SYNCS.EXCH.64 URZ, [UR4+0x68], UR6 ;  /* 0x0000680604ff75b2 */ /* 0x0004620008000100 */
[----:B------:R2:W1:Y:S01]  /*0820*/  SYNCS.EXCH.64 URZ, [UR4+0x58], UR8 ;  /* 0x0000580804ff75b2 */ /* 0x0004620008000100 */
[----:B------:R2:W1:Y:S01]  /*0830*/  SYNCS.EXCH.64 URZ, [UR4+0x70], UR6 ;  /* 0x0000700604ff75b2 */ /* 0x0004620008000100 */
[----:B------:R2:W1:Y:S01]  /*0840*/  SYNCS.EXCH.64 URZ, [UR4+0x60], UR8 ;  /* 0x0000600804ff75b2 */ /* 0x0004620008000100 */
[----:B------:R2:W1:Y:S01]  /*0850*/  SYNCS.EXCH.64 URZ, [UR4+0x78], UR6 ;  /* 0x0000780604ff75b2 */ /* 0x0004620008000100 */
[----:B------:R-:W-:Y:S01]  /*0860*/  NOP ;  /* 0x0000000000007918 */ /* 0x000fe20000000000 */
.L_x_10:
[----:B------:R-:W4:Y:S01]  /*0870*/  SHFL.IDX PT, R0, R85, RZ, 0x1f ;  /* 0x00001fff55007589 */ /* 0x000f2200000e0000 */
[----:B------:R-:W-:Y:S01]  /*0880*/  NOP ;  /* 0x0000000000007918 */ /* 0x000fe20000000000 */
[----:B----4-:R-:W-:-:S13]  /*0890*/  ISETP.NE.AND P0, PT, R0, 0x3, PT ;  /* 0x000000030000780c */ /* 0x010fda0003f05270 */
[----:B------:R-:W-:Y:S05]  /*08a0*/  @P0 BRA `(.L_x_11) ;  /* 0x00000000002c0947 */ /* 0x000fea0003800000 */
[----:B--23--:R-:W-:Y:S01]  /*08b0*/  UMOV UR6, 0x400 ;  /* 0x0000040000067882 */ /* 0x00cfe20000000000 */
[----:B------:R-:W-:Y:S01]  /*08c0*/  UMOV UR4, 0x20 ;  /* 0x0000002000047882 */ /* 0x000fe20000000000 */
[----:B------:R-:W-:Y:S02]  /*08d0*/  ULEA UR6, UR55, UR6, 0x18 ;  /* 0x0000000637067291 */ /* 0x000fe4000f8ec0ff */
[----:B------:R-:W-:-:S04]  /*08e0*/  UIADD3 UR4, UPT, UPT, -UR4, 0x100000, URZ ;  /* 0x0010000004047890 */ /* 0x000fc8000fffe1ff */
[----:B------:R-:W-:Y:S02]  /*08f0*/  USHF.L.U32 UR5, UR4, 0xb, URZ ;  /* 0x0000000b04057899 */ /* 0x000fe400080006ff */
[----:B------:R-:W-:Y:S01]  /*0900*/  USHF.L.U32 UR4, UR4, 0x1, URZ ;  /* 0x0000000104047899 */ /* 0x000fe200080006ff */
[----:B------:R-:W-:Y:S01]  /*0910*/  ELECT P0, URZ, PT ;  /* 0x0000000000ff782f */ /* 0x000fe20003800000 */
[----:B------:R-:W2:Y:S10]  /*0920*/  FENCE.VIEW.ASYNC.S ;  /* 0x00000000000073c6 */ /* 0x000eb40000000000 */
[----:B--2---:R4:W2:Y:S01]  /*0930*/  SYNCS.EXCH.64 URZ, [UR6+0x80], UR4 ;  /* 0x0000800406ff75b2 */ /* 0x0048a20008000100 */
[----:B------:R4:W3:Y:S02]  /*0940*/  SYNCS.EXCH.64 URZ, [UR6+0x88], UR4 ;  /* 0x0000880406ff75b2 */ /* 0x0008e40008000100 */
[----:B----4-:R-:W-:Y:S01]  /*0950*/  NOP ;  /* 0x0000000000007918 */ /* 0x010fe20000000000 */
.L_x_11:
[----:B------:R-:W4:Y:S01]  /*0960*/  SHFL.IDX PT, R0, R85, RZ, 0x1f ;  /* 0x00001fff55007589 */ /* 0x000f2200000e0000 */
[----:B------:R-:W-:Y:S01]  /*0970*/  NOP ;  /* 0x0000000000007918 */ /* 0x000fe20000000000 */
[----:B----4-:R-:W-:-:S13]  /*0980*/  ISETP.NE.AND P0, PT, R0, 0x4, PT ;  /* 0x000000040000780c */ /* 0x010fda0003f05270 */
[----:B------:R-:W-:Y:S05]  /*0990*/  @P0 BRA `(.L_x_12) ;  /* 0x0000000000480947 */ /* 0x000fea0003800000 */
[----:B--23--:R-:W-:Y:S01]  /*09a0*/  UMOV UR4, 0x720 ;  /* 0x0000072000047882 */ /* 0x00cfe20000000000 */
[----:B------:R-:W-:Y:S01]  /*09b0*/  UMOV UR6, 0x400 ;  /* 0x0000040000067882 */ /* 0x000fe20000000000 */
[----:B------:R-:W-:Y:S01]  /*09c0*/  USEL UR4, UR4, 0x620, UP4 ;  /* 0x0000062004047887 */ /* 0x000fe2000a000000 */
        /* <DEDUP_REMOVED lines=10> */
[----:B--2---:R4:W2:Y:S08]  /*0a70*/  SYNCS.EXCH.64 URZ, [UR6+0x90], UR8 ;  /* 0x0000900806ff75b2 */ /* 0x0048b00008000100 */
[----:B------:R4:W3:Y:S01]  /*0a80*/  SYNCS.EXCH.64 URZ, [UR6+0xa0], UR4 ;  /* 0x0000a00406ff75b2 */ /* 0x0008e20008000100 */
[----:B------:R4:W1:Y:S01]  /*0a90*/  SYNCS.EXCH.64 URZ, [UR6+0x98], UR8 ;  /* 0x0000980806ff75b2 */ /* 0x0008620008000100 */
[----:B------:R4:W1:Y:S02]  /*0aa0*/  SYNCS.EXCH.64 URZ, [UR6+0xa8], UR4 ;  /* 0x0000a80406ff75b2 */ /* 0x0008640008000100 */
[----:B----4-:R-:W-:Y:S01]  /*0ab0*/  NOP ;  /* 0x0000000000007918 */ /* 0x010fe20000000000 */
.L_x_12:
[----:B------:R-:W4:Y:S01]  /*0ac0*/  SHFL.IDX PT, R0, R85, RZ, 0x1f ;  /* 0x00001fff55007589 */ /* 0x000f2200000e0000 */
[----:B------:R-:W-:Y:S01]  /*0ad0*/  NOP ;  /* 0x0000000000007918 */ /* 0x000fe20000000000 */
[----:B----4-:R-:W-:-:S13]  /*0ae0*/  ISETP.NE.AND P0, PT, R0, 0x5, PT ;  /* 0x000000050000780c */ /* 0x010fda0003f05270 */
[----:B------:R-:W-:Y:S05]  /*0af0*/  @P0 BRA `(.L_x_13) ;  /* 0x0000000000540947 */ /* 0x000fea0003800000 */
[----:B--23--:R-:W-:Y:S01]  /*0b00*/  UMOV UR4, 0x400 ;  /* 0x0000040000047882 */ /* 0x00cfe20000000000 */
        /* <DEDUP_REMOVED lines=14> */
[----:B------:R4:W1:Y:S01]  /*0bf0*/  SYNCS.EXCH.64 URZ, [UR4+0xd8], UR8 ;  /* 0x0000d80804ff75b2 */ /* 0x0008620008000100 */
[----:B------:R4:W1:Y:S01]  /*0c00*/  SYNCS.EXCH.64 URZ, [UR4+0xc0], UR6 ;  /* 0x0000c00604ff75b2 */ /* 0x0008620008000100 */
[----:B------:R4:W1:Y:S01]  /*0c10*/  SYNCS.EXCH.64 URZ, [UR4+0xe0], UR8 ;  /* 0x0000e00804ff75b2 */ /* 0x0008620008000100 */
[----:B------:R4:W1:Y:S01]  /*0c20*/  SYNCS.EXCH.64 URZ, [UR4+0xc8], UR6 ;  /* 0x0000c80604ff75b2 */ /* 0x0008620008000100 */
[----:B------:R4:W1:Y:S02]  /*0c30*/  SYNCS.EXCH.64 URZ, [UR4+0xe8], UR8 ;  /* 0x0000e80804ff75b2 */ /* 0x0008640008000100 */
[----:B----4-:R-:W-:Y:S01]  /*0c40*/  NOP ;  /* 0x0000000000007918 */ /* 0x010fe20000000000 */
.L_x_13:
[----:B------:R-:W4:Y:S01]  /*0c50*/  SHFL.IDX PT, R0, R85, RZ, 0x1f ;  /* 0x00001fff55007589 */ /* 0x000f2200000e0000 */
[----:B------:R-:W-:Y:S01]  /*0c60*/  ISETP.NE.OR P1, PT, RZ, UR20, !P1 ;  /* 0x00000014ff007c0c */ /* 0x000fe2000cf25670 */
        /* <DEDUP_REMOVED lines=12> */
[----:B------:R4:W3:Y:S01]  /*0d30*/  SYNCS.EXCH.64 URZ, [UR4+0x100], UR6 ;  /* 0x0001000604ff75b2 */ /* 0x0008e20008000100 */
[----:B------:R4:W1:Y:S01]  /*0d40*/  SYNCS.EXCH.64 URZ, [UR4+0xf8], UR6 ;  /* 0x0000f80604ff75b2 */ /* 0x0008620008000100 */
[----:B------:R4:W1:Y:S02]  /*0d50*/  SYNCS.EXCH.64 URZ, [UR4+0x108], UR6 ;  /* 0x0001080604ff75b2 */ /* 0x0008640008000100 */
[----:B----4-:R-:W-:Y:S01]  /*0d60*/  NOP ;  /* 0x0000000000007918 */ /* 0x010fe20000000000 */
.L_x_14:
[----:B------:R-:W-:Y:S01]  /*0d70*/  VOTEU.ALL UP0, P1 ;  /* 0x0000000000ff7886 */ /* 0x000fe20000800000 */
[----:B--23--:R-:W-:Y:S01]  /*0d80*/  UMOV UR4, 0x20 ;  /* 0x0000002000047882 */ /* 0x00cfe20000000000 */
[----:B------:R-:W2:Y:S01]  /*0d90*/  LDCU UR7, c[0x0][0x36c] ;  /* 0x00006d80ff0777ac */ /* 0x000ea20008000800 */
[----:B------:R-:W-:Y:S01]  /*0da0*/  NOP ;  /* 0x0000000000007918 */ /* 0x000fe20000000000 */
[----:B-1----:R-:W-:Y:S01]  /*0db0*/  LOP3.LUT R3, R92, 0x1f, RZ, 0xc0, !PT ;  /* 0x0000001f5c037812 */ /* 0x002fe200078ec0ff */
[----:B------:R-:W-:Y:S01]  /*0dc0*/  @!UP0 UMOV UR6, 0x400 ;  /* 0x0000040000068882 */ /* 0x000fe20000000000 */
[----:B------:R-:W-:-:S04]  /*0dd0*/  @!UP0 UIADD3 UR4, UPT, UPT, -UR4, 0x100000, URZ ;  /* 0x0010000004048890 */ /* 0x000fc8000fffe1ff */
[----:B------:R-:W-:Y:S02]  /*0de0*/  @!UP0 USHF.L.U32 UR5, UR4, 0xb, URZ ;  /* 0x0000000b04058899 */ /* 0x000fe400080006ff */
[----:B------:R-:W-:Y:S02]  /*0df0*/  @!UP0 USHF.L.U32 UR4, UR4, 0x1, URZ ;  /* 0x0000000104048899 */ /* 0x000fe400080006ff */
[----:B------:R-:W-:Y:S01]  /*0e00*/  @!UP0 ULEA UR6, UR55, UR6, 0x18 ;  /* 0x0000000637068291 */ /* 0x000fe2000f8ec0ff */
[----:B------:R-:W-:Y:S01]  /*0e10*/  VOTEU.ALL UP0, P1 ;  /* 0x0000000000ff7886 */ /* 0x000fe20000800000 */
[----:B------:R-:W-:Y:S02]  /*0e20*/  UISETP.NE.AND UP5, UPT, UR20, URZ, UPT ;  /* 0x000000ff1400728c */ /* 0x000fe4000bfa5270 */
[----:B--2---:R-:W-:Y:S01]  /*0e30*/  UISETP.EQ.U32.AND UP6, UPT, UR7, 0x1, UPT ;  /* 0x000000010700788c */ /* 0x004fe2000bfc2070 */
[----:B------:R-:W1:Y:S07]  /*0e40*/  FENCE.VIEW.ASYNC.S ;  /* 0x00000000000073c6 */ /* 0x000e6e0000000000 */
[----:B-1----:R1:W2:Y:S01]  /*0e50*/  @!UP0 SYNCS.EXCH.64 URZ, [UR6+0x110], UR4 ;  /* 0x0001100406ff85b2 */ /* 0x0022a20008000100 */
[----:B------:R-:W-:Y:S05]  /*0e60*/  BRA.U !UP6, `(.L_x_15) ;  /* 0x000000010e087547 */ /* 0x000fea000b800000 */
[----:B--2---:R-:W-:Y:S01]  /*0e70*/  UCGABAR_ARV ;  /* 0x00000000000079c7 */ /* 0x004fe20008000000 */
[----:B------:R-:W-:Y:S05]  /*0e80*/  BRA `(.L_x_16) ;  /* 0x0000000000047947 */ /* 0x000fea0003800000 */
.L_x_15:
[----:B--2---:R-:W-:Y:S01]  /*0e90*/  NOP ;  /* 0x0000000000007918 */ /* 0x004fe20000000000 */
.L_x_16:
[----:B------:R-:W2:Y:S01]  /*0ea0*/  S2UR UR23, SR_CTAID.X ;  /* 0x00000000001779c3 */ /* 0x000ea20000002500 */
[----:B------:R-:W-:-:S05]  /*0eb0*/  CS2R.32 R87, SR_CgaSize ;  /* 0x0000000000577805 */ /* 0x000fca0000008a00 */
[----:B------:R-:W-:-:S05]  /*0ec0*/  IMAD R87, R87, -0xa0, RZ ;  /* 0xffffff6057577824 */ /* 0x000fca00078e02ff */
[----:B-1----:R-:W-:-:S14]  /*0ed0*/  R2UR UR5, R87 ;  /* 0x00000000570572ca */ /* 0x002fdc00000e0000 */
[----:B------:R-:W1:Y:S01]  /*0ee0*/  LDCU UR5, c[0x0][UR5+0x2b0] ;  /* 0x00005600050577ac */ /* 0x000e620008000800 */
[----:B------:R-:W-:-:S05]  /*0ef0*/  CS2R.32 R87, SR_CgaSize ;  /* 0x0000000000577805 */ /* 0x000fca0000008a00 */
[----:B------:R-:W-:-:S05]  /*0f00*/  IMAD R87, R87, -0xa0, RZ ;  /* 0xffffff6057577824 */ /* 0x000fca00078e02ff */
[----:B------:R-:W-:-:S14]  /*0f10*/  R2UR UR4, R87 ;  /* 0x00000000570472ca */ /* 0x000fdc00000e0000 */
[----:B------:R-:W3:Y:S01]  /*0f20*/  LDCU UR4, c[0x0][UR4+0x2b4] ;  /* 0x00005680040477ac */ /* 0x000ee20008000800 */
[----:B------:R-:W4:Y:S01]  /*0f30*/  S2UR UR27, SR_CTAID.Y ;  /* 0x00000000001b79c3 */ /* 0x000f220000002600 */
[----:B------:R-:W-:-:S05]  /*0f40*/  CS2R.32 R87, SR_CgaSize ;  /* 0x0000000000577805 */ /* 0x000fca0000008a00 */
[----:B------:R-:W-:-:S05]  /*0f50*/  IMAD R87, R87, -0xa0, RZ ;  /* 0xffffff6057577824 */ /* 0x000fca00078e02ff */
[----:B------:R-:W-:-:S14]  /*0f60*/  R2UR UR7, R87 ;  /* 0x00000000570772ca */ /* 0x000fdc00000e0000 */
[----:B------:R-:W3:Y:S01]  /*0f70*/  LDCU UR7, c[0x0][UR7+0x2a0] ;  /* 0x00005400070777ac */ /* 0x000ee20008000800 */
[----:B------:R-:W-:-:S05]  /*0f80*/  CS2R.32 R87, SR_CgaSize ;  /* 0x0000000000577805 */ /* 0x000fca0000008a00 */
[----:B------:R-:W-:-:S05]  /*0f90*/  IMAD R87, R87, -0xa0, RZ ;  /* 0xffffff6057577824 */ /* 0x000fca00078e02ff */
[----:B------:R-:W-:-:S14]  /*0fa0*/  R2UR UR8, R87 ;  /* 0x00000000570872ca */ /* 0x000fdc00000e0000 */
[----:B------:R-:W3:Y:S01]  /*0fb0*/  LDCU UR8, c[0x0][UR8+0x2a4] ;  /* 0x00005480080877ac */ /* 0x000ee20008000800 */
[----:B------:R-:W-:Y:S01]  /*0fc0*/  UISETP.GT.U32.AND UP0, UPT, UR68, 0xffff, UPT ;  /* 0x0000ffff4400788c */ /* 0x000fe2000bf04070 */
[----:B------:R-:W3:Y:S01]  /*0fd0*/  LDCU UR21, c[0x0][0xb24] ;  /* 0x00016480ff1577ac */ /* 0x000ee20008000800 */
[----:B------:R-:W3:Y:S01]  /*0fe0*/  LDCU UR42, c[0x0][0xb24] ;  /* 0x00016480ff2a77ac */ /* 0x000ee20008000800 */
[----:B--2---:R-:W-:Y:S01]  /*0ff0*/  I2FP.F32.U32 R2, UR23 ;  /* 0x0000001700027c45 */ /* 0x004fe20008201000 */
[----:B------:R-:W2:Y:S04]  /*1000*/  LDCU UR25, c[0x0][0xb30] ;  /* 0x00016600ff1977ac */ /* 0x000ea80008000800 */
[----:B-1----:R-:W-:Y:S01]  /*1010*/  FMUL R2, R2, UR5 ;  /* 0x0000000502027c20 */ /* 0x002fe20008400000 */
[----:B------:R-:W-:Y:S01]  /*1020*/  USEL UR5, UR68, 0xffff, !UP0 ;  /* 0x0000ffff44057887 */ /* 0x000fe2000c000000 */
[----:B----4-:R-:W-:Y:S01]  /*1030*/  I2FP.F32.U32 R0, UR27 ;  /* 0x0000001b00007c45 */ /* 0x010fe20008201000 */
[----:B------:R-:W-:-:S03]  /*1040*/  USHF.L.U32 UR30, UR55, 0x8, URZ ;  /* 0x00000008371e7899 */ /* 0x000fc600080006ff */
[----:B------:R-:W1:Y:S01]  /*1050*/  F2I.U32.TRUNC.NTZ R2, R2 ;  /* 0x0000000200027305 */ /* 0x000e62000020f000 */
[----:B------:R-:W-:Y:S01]  /*1060*/  ULOP3.LUT UR29, UR5, 0xffff, URZ, 0xc0, !UPT ;  /* 0x0000ffff051d7892 */ /* 0x000fe2000f8ec0ff */
[----:B---3--:R-:W-:-:S06]  /*1070*/  FMUL R0, R0, UR4 ;  /* 0x0000000400007c20 */ /* 0x008fcc0008400000 */
[----:B------:R-:W3:Y:S01]  /*1080*/  F2I.U32.TRUNC.NTZ R0, R0 ;  /* 0x0000000000007305 */ /* 0x000ee2000020f000 */
[----:B-1----:R-:W-:Y:S02]  /*1090*/  R2UR UR4, R2 ;  /* 0x00000000020472ca */ /* 0x002fe400000e0000 */
[----:B------:R-:W-:Y:S02]  /*10a0*/  PRMT R2, RZ, 0x7610, R2 ;  /* 0x00007610ff027816 */ /* 0x000fe40000000002 */
[----:B---3--:R-:W-:Y:S02]  /*10b0*/  R2UR UR6, R0 ;  /* 0x00000000000672ca */ /* 0x008fe400000e0000 */
[----:B------:R-:W-:-:S07]  /*10c0*/  PRMT R0, RZ, 0x7610, R0 ;  /* 0x00007610ff007816 */ /* 0x000fce0000000000 */
[----:B------:R-:W-:-:S04]  /*10d0*/  UIADD3 UR5, UPT, UPT, -UR4, URZ, URZ ;  /* 0x000000ff04057290 */ /* 0x000fc8000fffe1ff */
[----:B------:R-:W-:Y:S02]  /*10e0*/  UIMAD UR5, UR7, UR5, UR23 ;  /* 0x00000005070572a4 */ /* 0x000fe4000f8e0217 */
[----:B------:R-:W-:-:S04]  /*10f0*/  UIADD3 UR4, UPT, UPT, -UR6, URZ, URZ ;  /* 0x000000ff06047290 */ /* 0x000fc8000fffe1ff */
[----:B------:R-:W-:Y:S01]  /*1100*/  IMAD.U32 R87, RZ, RZ, UR5 ;  /* 0x00000005ff577e24 */ /* 0x000fe2000f8e00ff */
[----:B------:R-:W-:-:S06]  /*1110*/  UIMAD UR4, UR8, UR4, UR27 ;  /* 0x00000004080472a4 */ /* 0x000fcc000f8e021b */
[----:B------:R-:W-:Y:S01]  /*1120*/  IMAD.U32 R86, RZ, RZ, UR4 ;  /* 0x00000004ff567e24 */ /* 0x000fe2000f8e00ff */
[----:B--2---:R-:W-:Y:S06]  /*1130*/  BRA.U UP5, `(.L_x_17) ;  /* 0x00000001056c7547 */ /* 0x004fec000b800000 */
[----:B------:R-:W-:Y:S02]  /*1140*/  R2UR UR4, R86 ;  /* 0x00000000560472ca */ /* 0x000fe400000e0000 */
[----:B------:R-:W-:-:S11]  /*1150*/  R2UR UR10, R87 ;  /* 0x00000000570a72ca */ /* 0x000fd600000e0000 */
[----:B------:R-:W-:Y:S02]  /*1160*/  UISETP.NE.AND UP0, UPT, UR4, URZ, UPT ;  /* 0x000000ff0400728c */ /* 0x000fe4000bf05270 */
[----:B------:R-:W-:Y:S02]  /*1170*/  ULOP3.LUT UR4, UR10, 0x2, URZ, 0x3c, !UPT ;  /* 0x000000020a047892 */ /* 0x000fe4000f8e3cff */
[----:B------:R-:W-:Y:S02]  /*1180*/  UISETP.GT.U32.AND UP2, UPT, UR10, 0x1, UP0 ;  /* 0x000000010a00788c */ /* 0x000fe40008744070 */
[----:B------:R-:W-:Y:S02]  /*1190*/  ULOP3.LUT UR5, UR10, 0x4, URZ, 0x3c, !UPT ;  /* 0x000000040a057892 */ /* 0x000fe4000f8e3cff */
[----:B------:R-:W-:Y:S02]  /*11a0*/  USEL UR8, URZ, 0x1, UP2 ;  /* 0x00000001ff087887 */ /* 0x000fe40009000000 */
[----:B------:R-:W-:-:S02]  /*11b0*/  USEL UR7, URZ, 0x2, UP2 ;  /* 0x00000002ff077887 */ /* 0x000fc40009000000 */
[----:B------:R-:W-:Y:S02]  /*11c0*/  UISETP.GT.U32.AND UP2, UPT, UR4, 0x1, UP0 ;  /* 0x000000010400788c */ /* 0x000fe40008744070 */
[----:B------:R-:W-:Y:S02]  /*11d0*/  ULOP3.LUT UR4, UR10, 0x6, URZ, 0x3c, !UPT ;  /* 0x000000060a047892 */ /* 0x000fe4000f8e3cff */
[----:B------:R-:W-:Y:S02]  /*11e0*/  USEL UR6, URZ, 0x4, UP2 ;  /* 0x00000004ff067887 */ /* 0x000fe40009000000 */
[----:B------:R-:W-:Y:S02]  /*11f0*/  USEL UR9, URZ, 0x8, UP2 ;  /* 0x00000008ff097887 */ /* 0x000fe40009000000 */
[----:B------:R-:W-:Y:S02]  /*1200*/  UISETP.GT.U32.AND UP2, UPT, UR5, 0x1, UP0 ;  /* 0x000000010500788c */ /* 0x000fe40008744070 */
[----:B------:R-:W-:-:S02]  /*1210*/  UISETP.GT.U32.AND UP0, UPT, UR4, 0x1, UP0 ;  /* 0x000000010400788c */ /* 0x000fc40008704070 */
[----:B------:R-:W-:Y:S02]  /*1220*/  USEL UR4, URZ, 0x10, UP2 ;  /* 0x00000010ff047887 */ /* 0x000fe40009000000 */
[----:B------:R-:W-:Y:S02]  /*1230*/  UIADD3 UR5, UPT, UPT, UR6, UR7, UR8 ;  /* 0x0000000706057290 */ /* 0x000fe4000fffe008 */
[----:B------:R-:W-:Y:S02]  /*1240*/  USEL UR7, URZ, 0x40, UP0 ;  /* 0x00000040ff077887 */ /* 0x000fe40008000000 */
[----:B------:R-:W-:Y:S02]  /*1250*/  USEL UR8, URZ, 0x20, UP2 ;  /* 0x00000020ff087887 */ /* 0x000fe40009000000 */
[----:B------:R-:W-:Y:S02]  /*1260*/  UIADD3 UR5, UPT, UPT, UR4, UR5, UR9 ;  /* 0x0000000504057290 */ /* 0x000fe4000fffe009 */
[----:B------:R-:W-:-:S02]  /*1270*/  ULOP3.LUT UR4, UR10, 0xfffffffe, URZ, 0xc0, !UPT ;  /* 0xfffffffe0a047892 */ /* 0x000fc4000f8ec0ff */
[----:B------:R-:W-:Y:S02]  /*1280*/  USEL UR6, URZ, 0x80, UP0 ;  /* 0x00000080ff067887 */ /* 0x000fe40008000000 */
[----:B------:R-:W-:-:S03]  /*1290*/  UIADD3 UR5, UPT, UPT, UR7, UR5, UR8 ;  /* 0x0000000507057290 */ /* 0x000fc6000fffe008 */
[----:B------:R-:W-:Y:S01]  /*12a0*/  UMOV UR7, 0x3 ;  /* 0x0000000300077882 */ /* 0x000fe20000000000 */
[----:B------:R-:W-:Y:S02]  /*12b0*/  UIADD3 UR5, UPT, UPT, UR5, UR6, URZ ;  /* 0x0000000605057290 */ /* 0x000fe4000fffe0ff */
[----:B------:R-:W-:-:S04]  /*12c0*/  USHF.L.U32 UR4, UR7, UR4, URZ ;  /* 0x0000000407047299 */ /* 0x000fc800080006ff */
[----:B------:R-:W-:Y:S02]  /*12d0*/  IMAD.U32 R2, RZ, RZ, UR5 ;  /* 0x00000005ff027e24 */ /* 0x000fe4000f8e00ff */
[----:B------:R-:W-:-:S07]  /*12e0*/  IMAD.U32 R0, RZ, RZ, UR4 ;  /* 0x00000004ff007e24 */ /* 0x000fce000f8e00ff */
.L_x_17:
[----:B------:R-:W1:Y:S01]  /*12f0*/  S2UR UR36, SR_CTAID.Z ;  /* 0x00000000002479c3 */ /* 0x000e620000002700 */
[----:B------:R-:W-:Y:S01]  /*1300*/  UISETP.GE.AND UP0, UPT, UR21, 0x1, UPT ;  /* 0x000000011500788c */ /* 0x000fe2000bf06270 */
[----:B------:R-:W-:Y:S01]  /*1310*/  UMOV UR28, 0x55 ;  /* 0x00000055001c7882 */ /* 0x000fe20000000000 */
[----:B------:R-:W-:-:S07]  /*1320*/  UMOV UR26, UR23 ;  /* 0x00000017001a7c82 */ /* 0x000fce0008000000 */
[----:B------:R-:W-:Y:S05]  /*1330*/  BRA.U !UP0, `(.L_x_18) ;  /* 0x0000000108d47547 */ /* 0x000fea000b800000 */
[----:B------:R-:W2:Y:S01]  /*1340*/  LDCU.128 UR16, c[0x0][0xb10] ;  /* 0x00016200ff1077ac */ /* 0x000ea20008000c00 */
[----:B------:R-:W3:Y:S01]  /*1350*/  LDCU UR6, c[0x0][0x370] ;  /* 0x00006e00ff0677ac */ /* 0x000ee20008000800 */
[----:B------:R-:W4:Y:S01]  /*1360*/  LDCU UR7, c[0x0][0x374] ;  /* 0x00006e80ff0777ac */ /* 0x000f220008000800 */
[----:B------:R-:W1:Y:S01]  /*1370*/  LDCU UR22, c[0x0][0xb0c] ;  /* 0x00016180ff1677ac */ /* 0x000e620008000800 */
[----:B------:R-:W1:Y:S01]  /*1380*/  LDCU UR24, c[0x0][0xb20] ;  /* 0x00016400ff1877ac */ /* 0x000e620008000800 */
[----:B------:R-:W1:Y:S01]  /*1390*/  LDCU.64 UR8, c[0x0][0xb28] ;  /* 0x00016500ff0877ac */ /* 0x000e620008000a00 */
[----:B--2---:R-:W-:Y:S02]  /*13a0*/  UISETP.NE.AND UP3, UPT, UR18, 0x1, UPT ;  /* 0x000000011200788c */ /* 0x004fe4000bf65270 */
[----:B----4-:R-:W-:Y:S02]  /*13b0*/  UIMAD.WIDE.U32 UR10, UR7, UR19, URZ ;  /* 0x00000013070a72a5 */ /* 0x010fe4000f8e00ff */
[----:B---3--:R-:W-:-:S02]  /*13c0*/  UIMAD.WIDE.U32 UR12, UR6, UR16, URZ ;  /* 0x00000010060c72a5 */ /* 0x008fc4000f8e00ff */
[----:B-1----:R-:W-:Y:S02]  /*13d0*/  UISETP.NE.AND UP0, UPT, UR22, 0x1, UPT ;  /* 0x000000011600788c */ /* 0x002fe4000bf05270 */
[----:B------:R-:W-:Y:S01]  /*13e0*/  UIMAD.WIDE.U32 UR4, UR23, UR16, URZ ;  /* 0x00000010170472a5 */ /* 0x000fe2000f8e00ff */
[----:B------:R-:W-:Y:S02]  /*13f0*/  UMOV UR10, UR11 ;  /* 0x0000000b000a7c82 */ /* 0x000fe40008000000 */
[----:B------:R-:W-:Y:S01]  /*1400*/  UMOV UR12, UR13 ;  /* 0x0000000d000c7c82 */ /* 0x000fe20008000000 */
[----:B------:R-:W-:Y:S02]  /*1410*/  @UP3 USHF.R.U32.HI UR7, URZ, UR24, UR10 ;  /* 0x00000018ff073299 */ /* 0x000fe4000801160a */
[----:B------:R-:W-:Y:S01]  /*1420*/  UISETP.NE.AND UP2, UPT, UR21, 0x1, UPT ;  /* 0x000000011500788c */ /* 0x000fe2000bf45270 */
[----:B------:R-:W-:Y:S02]  /*1430*/  UMOV UR4, UR5 ;  /* 0x0000000500047c82 */ /* 0x000fe40008000000 */
[----:B------:R-:W-:-:S02]  /*1440*/  @UP0 USHF.R.U32.HI UR6, URZ, UR17, UR12 ;  /* 0x00000011ff060299 */ /* 0x000fc4000801160c */
[----:B------:R-:W-:Y:S02]  /*1450*/  USHF.R.U32.HI UR4, URZ, UR17, UR4 ;  /* 0x00000011ff047299 */ /* 0x000fe40008011604 */
[----:B------:R-:W-:Y:S02]  /*1460*/  UIMAD.WIDE.U32 UR12, UR27, UR19, URZ ;  /* 0x000000131b0c72a5 */ /* 0x000fe4000f8e00ff */
[----:B------:R-:W-:Y:S02]  /*1470*/  UIMAD.WIDE.U32 UR10, UR7, UR8, URZ ;  /* 0x00000008070a72a5 */ /* 0x000fe4000f8e00ff */
[----:B------:R-:W-:Y:S02]  /*1480*/  UIMAD.WIDE.U32 UR14, UR6, UR8, URZ ;  /* 0x00000008060e72a5 */ /* 0x000fe4000f8e00ff */
[----:B------:R-:W-:-:S03]  /*1490*/  USEL UR5, UR23, UR4, !UP0 ;  /* 0x0000000417057287 */ /* 0x000fc6000c000000 */
[----:B------:R-:W-:Y:S01]  /*14a0*/  UMOV UR4, UR13 ;  /* 0x0000000d00047c82 */ /* 0x000fe20008000000 */
[----:B------:R-:W-:Y:S01]  /*14b0*/  UMOV UR10, UR11 ;  /* 0x0000000b000a7c82 */ /* 0x000fe20008000000 */
[----:B------:R-:W-:Y:S02]  /*14c0*/  USHF.R.U32.HI UR4, URZ, UR24, UR4 ;  /* 0x00000018ff047299 */ /* 0x000fe40008011604 */
[----:B------:R-:W-:Y:S01]  /*14d0*/  @UP2 USHF.R.U32.HI UR7, URZ, UR9, UR10 ;  /* 0x00000009ff072299 */ /* 0x000fe2000801160a */
[----:B------:R-:W-:Y:S01]  /*14e0*/  UMOV UR14, UR15 ;  /* 0x0000000f000e7c82 */ /* 0x000fe20008000000 */
[----:B------:R-:W-:Y:S02]  /*14f0*/  USEL UR4, UR27, UR4, !UP3 ;  /* 0x000000041b047287 */ /* 0x000fe4000d800000 */
[----:B------:R-:W-:Y:S02]  /*1500*/  @UP2 USHF.R.U32.HI UR6, URZ, UR9, UR14 ;  /* 0x00000009ff062299 */ /* 0x000fe4000801160e */
[----:B------:R-:W-:-:S02]  /*1510*/  UIMAD UR7, UR7, UR21, URZ ;  /* 0x00000015070772a4 */ /* 0x000fc4000f8e02ff */
[----:B------:R-:W-:Y:S02]  /*1520*/  UIMAD UR12, UR6, UR21, URZ ;  /* 0x00000015060c72a4 */ /* 0x000fe4000f8e02ff */
[----:B------:R-:W-:Y:S02]  /*1530*/  UISETP.GE.AND UP0, UPT, UR4, UR7, UPT ;  /* 0x000000070400728c */ /* 0x000fe4000bf06270 */
[----:B------:R-:W-:Y:S02]  /*1540*/  UIMAD.WIDE.U32 UR10, UR4, UR8, URZ ;  /* 0x00000008040a72a5 */ /* 0x000fe4000f8e00ff */
[----:B------:R-:W-:Y:S02]  /*1550*/  UISETP.GE.OR UP0, UPT, UR5, UR12, UP0 ;  /* 0x0000000c0500728c */ /* 0x000fe40008706670 */
[----:B------:R-:W-:Y:S02]  /*1560*/  UIMAD.WIDE.U32 UR12, UR5, UR8, URZ ;  /* 0x00000008050c72a5 */ /* 0x000fe4000f8e00ff */
[----:B------:R-:W-:Y:S01]  /*1570*/  UIADD3 UR10, UPT, UPT, -UR4, URZ, URZ ;  /* 0x000000ff040a7290 */ /* 0x000fe2000fffe1ff */
[----:B------:R-:W-:Y:S01]  /*1580*/  UMOV UR8, UR11 ;  /* 0x0000000b00087c82 */ /* 0x000fe20008000000 */
[----:B------:R-:W-:-:S02]  /*1590*/  UIADD3 UR26, UPT, UPT, -UR5, URZ, URZ ;  /* 0x000000ff051a7290 */ /* 0x000fc4000fffe1ff */
[----:B------:R-:W-:-:S03]  /*15a0*/  USHF.R.U32.HI UR8, URZ, UR9, UR8 ;  /* 0x00000009ff087299 */ /* 0x000fc60008011608 */
[----:B------:R-:W-:Y:S01]  /*15b0*/  @!UP0 UMOV UR7, UR13 ;  /* 0x0000000d00078c82 */ /* 0x000fe20008000000 */
[----:B------:R-:W-:Y:S02]  /*15c0*/  UIMAD UR27, UR18, UR10, UR27 ;  /* 0x0000000a121b72a4 */ /* 0x000fe4000f8e021b */
[----:B------:R-:W-:Y:S02]  /*15d0*/  USEL UR8, UR4, UR8, !UP2 ;  /* 0x0000000804087287 */ /* 0x000fe4000d000000 */
[----:B------:R-:W-:Y:S02]  /*15e0*/  @!UP0 USHF.R.U32.HI UR7, URZ, UR9, UR7 ;  /* 0x00000009ff078299 */ /* 0x000fe40008011607 */
[----:B------:R-:W-:Y:S02]  /*15f0*/  UIADD3 UR9, UPT, UPT, -UR8, URZ, URZ ;  /* 0x000000ff08097290 */ /* 0x000fe4000fffe1ff */
[----:B------:R-:W-:Y:S02]  /*1600*/  @!UP0 USEL UR7, UR5, UR7, !UP2 ;  /* 0x0000000705078287 */ /* 0x000fe4000d000000 */
[----:B------:R-:W-:-:S02]  /*1610*/  UIMAD UR9, UR21, UR9, UR4 ;  /* 0x00000009150972a4 */ /* 0x000fc4000f8e0204 */
[----:B------:R-:W-:Y:S02]  /*1620*/  @!UP0 UIADD3 UR8, UPT, UPT, UR8, -UR7, URZ ;  /* 0x8000000708088290 */ /* 0x000fe4000fffe0ff */
[----:B------:R-:W-:Y:S02]  /*1630*/  @!UP0 UIMAD UR6, UR9, UR6, UR7 ;  /* 0x00000006090682a4 */ /* 0x000fe4000f8e0207 */
[----:B------:R-:W-:Y:S02]  /*1640*/  @!UP0 UIMAD UR4, UR8, UR21, UR5 ;  /* 0x00000015080482a4 */ /* 0x000fe4000f8e0205 */
[----:B------:R-:W-:Y:S02]  /*1650*/  UIMAD UR26, UR22, UR26, UR23 ;  /* 0x0000001a161a72a4 */ /* 0x000fe4000f8e0217 */
[----:B------:R-:W-:Y:S01]  /*1660*/  UIMAD UR27, UR4, UR18, UR27 ;  /* 0x00000012041b72a4 */ /* 0x000fe2000f8e021b */
[----:B------:R-:W-:Y:S02]  /*1670*/  @!UP0 UMOV UR5, UR6 ;  /* 0x0000000600058c82 */ /* 0x000fe40008000000 */
[----:B------:R-:W-:-:S12]  /*1680*/  UIMAD UR26, UR5, UR22, UR26 ;  /* 0x00000016051a72a4 */ /* 0x000fd8000f8e021a */
.L_x_18:
[----:B------:R-:W-:Y:S02]  /*1690*/  UISETP.NE.AND UP2, UPT, UR25, 0x1, UPT ;  /* 0x000000011900788c */ /* 0x000fe4000bf45270 */
[----:B------:R-:W-:Y:S02]  /*16a0*/  UISETP.NE.AND UP0, UPT, UR20, 0x2, UPT ;  /* 0x000000021400788c */ /* 0x000fe4000bf05270 */
[----:B------:R-:W-:Y:S02]  /*16b0*/  ULOP3.LUT UR30, UR30, 0x600, URZ, 0xc0, !UPT ;  /* 0x000006001e1e7892 */ /* 0x000fe4000f8ec0ff */
[----:B------:R-:W-:-:S03]  /*16c0*/  USHF.L.U32 UR29, UR28, UR29, URZ ;  /* 0x0000001d1c1d7299 */ /* 0x000fc600080006ff */
[----:B------:R-:W-:Y:S09]  /*16d0*/  BRA.U UP2, `(.L_x_19) ;  /* 0x0000000102407547 */ /* 0x000ff2000b800000 */
[----:B------:R-:W2:Y:S01]  /*16e0*/  LDCU.128 UR8, c[0x0][0xb10] ;  /* 0x00016200ff0877ac */ /* 0x000ea20008000c00 */
[----:B------:R-:W3:Y:S01]  /*16f0*/  LDCU UR12, c[0x0][0xb0c] ;  /* 0x00016180ff0c77ac */ /* 0x000ee20008000800 */
[----:B------:R-:W4:Y:S01]  /*1700*/  LDCU UR13, c[0x0][0xb20] ;  /* 0x00016400ff0d77ac */ /* 0x000f220008000800 */
[----:B--2---:R-:W-:Y:S02]  /*1710*/  UIMAD.WIDE.U32 UR4, UR26, UR8, URZ ;  /* 0x000000081a0472a5 */ /* 0x004fe4000f8e00ff */
[----:B------:R-:W-:Y:S02]  /*1720*/  UIMAD.WIDE.U32 UR6, UR27, UR11, URZ ;  /* 0x0000000b1b0672a5 */ /* 0x000fe4000f8e00ff */
[----:B---3--:R-:W-:Y:S02]  /*1730*/  UISETP.NE.AND UP2, UPT, UR12, 0x1, UPT ;  /* 0x000000010c00788c */ /* 0x008fe4000bf45270 */
[----:B------:R-:W-:-:S03]  /*1740*/  USHF.R.U32.HI UR5, URZ, UR9, UR5 ;  /* 0x00000009ff057299 */ /* 0x000fc60008011605 */
[----:B------:R-:W-:Y:S01]  /*1750*/  UMOV UR4, UR7 ;  /* 0x0000000700047c82 */ /* 0x000fe20008000000 */
[----:B------:R-:W-:Y:S02]  /*1760*/  USEL UR5, UR26, UR5, !UP2 ;  /* 0x000000051a057287 */ /* 0x000fe4000d000000 */
[----:B------:R-:W-:Y:S02]  /*1770*/  UISETP.NE.AND UP2, UPT, UR10, 0x1, UPT ;  /* 0x000000010a00788c */ /* 0x000fe4000bf45270 */
[----:B----4-:R-:W-:-:S04]  /*1780*/  USHF.R.U32.HI UR4, URZ, UR13, UR4 ;  /* 0x0000000dff047299 */ /* 0x010fc80008011604 */
[----:B------:R-:W-:-:S04]  /*1790*/  USEL UR4, UR27, UR4, !UP2 ;  /* 0x000000041b047287 */ /* 0x000fc8000d000000 */
[----:B------:R-:W-:Y:S02]  /*17a0*/  UIADD3 UR6, UPT, UPT, -UR4, UR5, URZ ;  /* 0x0000000504067290 */ /* 0x000fe4000fffe1ff */
[----:B------:R-:W-:Y:S02]  /*17b0*/  UIADD3 UR4, UPT, UPT, UR4, -UR5, URZ ;  /* 0x8000000504047290 */ /* 0x000fe4000fffe0ff */
[----:B------:R-:W-:Y:S02]  /*17c0*/  UIMAD UR27, UR6, UR10, UR27 ;  /* 0x0000000a061b72a4 */ /* 0x000fe4000f8e021b */
[----:B------:R-:W-:-:S12]  /*17d0*/  UIMAD UR26, UR4, UR12, UR26 ;  /* 0x0000000c041a72a4 */ /* 0x000fd8000f8e021a */
.L_x_19:
[----:B------:R-:W-:Y:S05]  /*17e0*/  BRA.U !UP6, `(.L_x_20) ;  /* 0x000000010e0c7547 */ /* 0x000fea000b800000 */
[----:B------:R-:W-:Y:S01]  /*17f0*/  UCGABAR_WAIT ;  /* 0x0000000000007dc7 */ /* 0x000fe20008000000 */
[----:B------:R-:W-:Y:S01]  /*1800*/  CCTL.IVALL ;  /* 0x00000000ff00798f */ /* 0x000fe20002000000 */
[----:B------:R-:W-:Y:S05]  /*1810*/  BRA `(.L_x_21) ;  /* 0x0000000000047947 */ /* 0x000fea0003800000 */
.L_x_20:
[----:B------:R-:W-:Y:S06]  /*1820*/  BAR.SYNC.DEFER_BLOCKING 0x0 ;  /* 0x0000000000007b1d */ /* 0x000fec0000010000 */
.L_x_21:
[----:B------:R-:W-:Y:S05]  /*1830*/  BRA.U UP0, `(.L_x_22) ;  /* 0x0000001500847547 */ /* 0x000fea000b800000 */
[----:B------:R-:W2:Y:S01]  /*1840*/  LDCU UR6, c[0x0][0x38c] ;  /* 0x00007180ff0677ac */ /* 0x000ea20008000800 */
[----:B------:R-:W-:Y:S01]  /*1850*/  PLOP3.LUT P1, PT, PT, PT, UP4, 0x80, 0x8 ;  /* 0x000000000008781c */ /* 0x000fe20003f2f048 */
[----:B------:R-:W-:Y:S01]  /*1860*/  IMAD.MOV.U32 R12, RZ, RZ, 0x1 ;  /* 0x00000001ff0c7424 */ /* 0x000fe200078e00ff */
[----:B------:R-:W-:Y:S01]  /*1870*/  ISETP.NE.AND P2, PT, R3, RZ, P3 ;  /* 0x000000ff0300720c */ /* 0x000fe20001f45270 */
[----:B------:R-:W-:Y:S01]  /*1880*/  UISETP.NE.AND UP1, UPT, UR20, URZ, UPT ;  /* 0x000000ff1400728c */ /* 0x000fe2000bf25270 */
[----:B------:R-:W-:Y:S02]  /*1890*/  PLOP3.LUT P1, PT, P1, PT, PT, 0x8, 0x80 ;  /* 0x000000000080781c */ /* 0x000fe40000f2e170 */
[----:B------:R-:W-:Y:S01]  /*18a0*/  CS2R R10, SRZ ;  /* 0x00000000000a7805 */ /* 0x000fe2000001ff00 */
[----:B------:R-:W-:Y:S01]  /*18b0*/  IMAD.MOV.U32 R9, RZ, RZ, RZ ;  /* 0x000000ffff097224 */ /* 0x000fe200078e00ff */
[----:B------:R-:W3:Y:S01]  /*18c0*/  LDCU UR47, c[0x0][0x370] ;  /* 0x00006e00ff2f77ac */ /* 0x000ee20008000800 */
[----:B------:R-:W-:Y:S01]  /*18d0*/  IMAD.MOV.U32 R8, RZ, RZ, 0x1 ;  /* 0x00000001ff087424 */ /* 0x000fe200078e00ff */
[----:B------:R-:W-:Y:S01]  /*18e0*/  USEL UR31, UR43, 0x2, UP1 ;  /* 0x000000022b1f7887 */ /* 0x000fe20008800000 */
[----:B------:R-:W4:Y:S01]  /*18f0*/  LDCU.64 UR40, c[0x0][0x348] ;  /* 0x00006900ff2877ac */ /* 0x000f220008000a00 */
[----:B--2---:R-:W-:-:S02]  /*1900*/  UIADD3 UR5, UPT, UPT, UR6, 0x7f, URZ ;  /* 0x0000007f06057890 */ /* 0x004fc4000fffe0ff */
[----:B------:R-:W-:Y:S02]  /*1910*/  USHF.L.U32 UR54, UR23, 0x7, URZ ;  /* 0x0000000717367899 */ /* 0x000fe400080006ff */
[----:B------:R-:W-:Y:S02]  /*1920*/  USHF.R.S32.HI UR4, URZ, 0x1f, UR5 ;  /* 0x0000001fff047899 */ /* 0x000fe40008011405 */
[----:B------:R-:W-:Y:S02]  /*1930*/  UIADD3 UR53, UPT, UPT, UR6, 0xfe, URZ ;  /* 0x000000fe06357890 */ /* 0x000fe4000fffe0ff */
[----:B------:R-:W-:Y:S02]  /*1940*/  ULEA.HI UR4, UR4, UR5, URZ, 0x7 ;  /* 0x0000000504047291 */ /* 0x000fe4000f8f38ff */
[----:B------:R-:W-:Y:S02]  /*1950*/  USHF.L.U32 UR5, UR23, 0x5, URZ ;  /* 0x0000000517057899 */ /* 0x000fe400080006ff */
[----:B------:R-:W-:-:S02]  /*1960*/  USHF.R.S32.HI UR49, URZ, 0x7, UR4 ;  /* 0x00000007ff317899 */ /* 0x000fc40008011404 */
[----:B------:R-:W-:Y:S02]  /*1970*/  UIADD3 UR4, UPT, UPT, UR6, -0x1, URZ ;  /* 0xffffffff06047890 */ /* 0x000fe4000fffe0ff */
[----:B------:R-:W-:Y:S02]  /*1980*/  UISETP.LT.U32.AND UP0, UPT, UR49, 0x5, UPT ;  /* 0x000000053100788c */ /* 0x000fe4000bf01070 */
[----:B------:R-:W-:Y:S02]  /*1990*/  UISETP.GE.U32.AND UP2, UPT, UR4, -0xff, UPT ;  /* 0xffffff010400788c */ /* 0x000fe4000bf46070 */
[----:B------:R-:W-:Y:S02]  /*19a0*/  USEL UR48, UR49, 0x5, UP0 ;  /* 0x0000000531307887 */ /* 0x000fe40008000000 */
[----:B------:R-:W-:Y:S02]  /*19b0*/  ULOP3.LUT UR5, UR5, 0x20, URZ, 0xc0, !UPT ;  /* 0x0000002005057892 */ /* 0x000fe4000f8ec0ff */
[----:B------:R-:W-:Y:S01]  /*19c0*/  UIADD3 UR4, UPT, UPT, UR48, -0x1, URZ ;  /* 0xffffffff30047890 */ /* 0x000fe2000fffe0ff */
[----:B------:R-:W2:Y:S04]  /*19d0*/  LDCU UR46, c[0x0][0x374] ;  /* 0x00006e80ff2e77ac */ /* 0x000ea80008000800 */
[----:B------:R-:W-:-:S02]  /*19e0*/  @UP2 UIADD3 UR4, UPT, UPT, UR48, URZ, URZ ;  /* 0x000000ff30042290 */ /* 0x000fc4000fffe0ff */
[----:B------:R-:W-:Y:S02]  /*19f0*/  ULEA.HI UR51, UR30, UR5, URZ, 0x1a ;  /* 0x000000051e337291 */ /* 0x000fe4000f8fd0ff */
[----:B------:R-:W-:Y:S02]  /*1a00*/  UIADD3 UR52, UPT, UPT, UR49, -UR48, URZ ;  /* 0x8000003031347290 */ /* 0x000fe4000fffe0ff */
[----:B------:R-:W-:Y:S02]  /*1a10*/  UIADD3 UR43, UPT, UPT, UR4, 0x1, URZ ;  /* 0x00000001042b7890 */ /* 0x000fe4000fffe0ff */
[----:B------:R-:W-:Y:S01]  /*1a20*/  UIADD3 UR50, UPT, UPT, -UR4, URZ, URZ ;  /* 0x000000ff04327290 */ /* 0x000fe2000fffe1ff */
[----:B---34-:R-:W-:-:S11]  /*1a30*/  UMOV UR15, URZ ;  /* 0x000000ff000f7c82 */ /* 0x018fd60008000000 */
.L_x_44:
[----:B------:R-:W-:Y:S01]  /*1a40*/  UISETP.NE.AND UP0, UPT, UR55, URZ, UPT ;  /* 0x000000ff3700728c */ /* 0x000fe2000bf05270 */
[----:B------:R-:W3:Y:S08]  /*1a50*/  S2UR UR55, SR_CgaCtaId ;  /* 0x00000000003779c3 */ /* 0x000ef00000008800 */
[----:B-1----:R-:W-:Y:S05]  /*1a60*/  BRA.U UP0, `(.L_x_23) ;  /* 0x0000000100347547 */ /* 0x002fea000b800000 */
[----:B------:R-:W4:Y:S01]  /*1a70*/  S2R R0, SR_CgaCtaId ;  /* 0x0000000000007919 */ /* 0x000f220000008800 */
[----:B------:R-:W-:Y:S02]  /*1a80*/  MOV R3, 0x400 ;  /* 0x0000040000037802 */ /* 0x000fe40000000f00 */
[----:B------:R-:W-:Y:S02]  /*1a90*/  SHF.L.U32 R2, R8, 0x1f, RZ ;  /* 0x0000001f08027819 */ /* 0x000fe400000006ff */
[----:B----4-:R-:W-:-:S05]  /*1aa0*/  LEA R0, R0, R3, 0x18 ;  /* 0x0000000300007211 */ /* 0x010fca00078ec0ff */
[----:B------:R-:W-:-:S04]  /*1ab0*/  IMAD R3, R9, 0x8, R0 ;  /* 0x0000000809037824 */ /* 0x000fc800078e0200 */
[----:B------:R-:W4:Y:S02]  /*1ac0*/  SYNCS.PHASECHK.TRANS64.TRYWAIT P0, [R3+URZ+0x100], R2 ;  /* 0x00010002030075a7 */ /* 0x000f2400080011ff */
[----:B----4-:R-:W-:Y:S05]  /*1ad0*/  @!P0 BRA `(.L_x_24) ;  /* 0x0000006c00408947 */ /* 0x010fea0003800000 */
.L_x_136:
[----:B------:R-:W-:Y:S01]  /*1ae0*/  VIADD R9, R9, 0x1 ;  /* 0x0000000109097836 */ /* 0x000fe20000000000 */
[----:B------:R4:W-:Y:S04]  /*1af0*/  SYNCS.ARRIVE.TRANS64.A1T0 RZ, [R3+URZ+0xf0], RZ ;  /* 0x0000f0ff03ff79a7 */ /* 0x0009e800081000ff */
[----:B------:R-:W-:-:S04]  /*1b00*/  ISETP.NE.AND P0, PT, R9, 0x2, PT ;  /* 0x000000020900780c */ /* 0x000fc80003f05270 */
[----:B------:R-:W-:Y:S02]  /*1b10*/  SEL R9, R9, RZ, P0 ;  /* 0x000000ff09097207 */ /* 0x000fe40000000000 */
[----:B----4-:R-:W-:-:S04]  /*1b20*/  SEL R3, RZ, 0x1, P0 ;  /* 0x00000001ff037807 */ /* 0x010fc80000000000 */
[----:B------:R-:W-:-:S07]  /*1b30*/  LOP3.LUT R8, R8, R3, RZ, 0x3c, !PT ;  /* 0x0000000308087212 */ /* 0x000fce00078e3cff */
.L_x_23:
[----:B------:R-:W-:Y:S01]  /*1b40*/  UMOV UR14, 0x400 ;  /* 0x00000400000e7882 */ /* 0x000fe20000000000 */
[----:B------:R-:W-:Y:S01]  /*1b50*/  SHF.L.U32 R0, R12, 0x1f, RZ ;  /* 0x0000001f0c007819 */ /* 0x000fe200000006ff */
[----:B---3--:R-:W-:Y:S02]  /*1b60*/  ULEA UR14, UR55, UR14, 0x18 ;  /* 0x0000000e370e7291 */ /* 0x008fe4000f8ec0ff */
[----:B------:R-:W-:Y:S02]  /*1b70*/  UISETP.GE.U32.AND UP0, UPT, UR53, 0xff, UPT ;  /* 0x000000ff3500788c */ /* 0x000fe4000bf06070 */
[----:B------:R-:W-:Y:S02]  /*1b80*/  ULEA UR4, UR15, UR14, 0x3 ;  /* 0x0000000e0f047291 */ /* 0x000fe4000f8e18ff */
[----:B------:R-:W-:Y:S01]  /*1b90*/  ULEA UR19, UR27, UR51, 0x6 ;  /* 0x000000331b137291 */ /* 0x000fe2000f8e30ff */
[----:B------:R-:W-:-:S06]  /*1ba0*/  UMOV UR13, URZ ;  /* 0x000000ff000d7c82 */ /* 0x000fcc0008000000 */
[----:B------:R3:W4:Y:S01]  /*1bb0*/  SYNCS.PHASECHK.TRANS64.TRYWAIT P0, [UR4+0x28], R0 ;  /* 0x00002800ff0075a7 */ /* 0x0007220008001104 */
[----:B------:R-:W-:-:S04]  /*1bc0*/  ULEA.HI UR4, UR26, UR26, URZ, 0x1 ;  /* 0x0000001a1a047291 */ /* 0x000fc8000f8f08ff */
[----:B------:R-:W-:-:S04]  /*1bd0*/  USHF.L.U32 UR4, UR4, 0x7, URZ ;  /* 0x0000000704047899 */ /* 0x000fc800080006ff */
[----:B------:R-:W-:-:S04]  /*1be0*/  ULOP3.LUT UR35, UR4, 0xffffff00, URZ, 0xc0, !UPT ;  /* 0xffffff0004237892 */ /* 0x000fc8000f8ec0ff */
[----:B------:R-:W-:Y:S01]  /*1bf0*/  ULOP3.LUT UR35, UR35, 0x80, UR54, 0xf8, !UPT ;  /* 0x0000008023237892 */ /* 0x000fe2000f8ef836 */
[----:B------:R-:W-:Y:S11]  /*1c00*/  BRA.U !UP0, `(.L_x_25) ;  /* 0x0000000108f87547 */ /* 0x000ff6000b800000 */
[----:B------:R-:W-:Y:S01]  /*1c10*/  UMOV UR21, UR50 ;  /* 0x0000003200157c82 */ /* 0x000fe20008000000 */
[----:B------:R-:W-:Y:S01]  /*1c20*/  UMOV UR4, UR15 ;  /* 0x0000000f00047c82 */ /* 0x000fe20008000000 */
[----:B------:R-:W-:-:S05]  /*1c30*/  UMOV UR26, 0x40 ;  /* 0x00000040001a7882 */ /* 0x000fca0000000000 */
.L_x_31:
[----:B------:R-:W-:Y:S01]  /*1c40*/  ULEA UR33, UR4, UR14, 0x3 ;  /* 0x0000000e04217291 */ /* 0x000fe2000f8e18ff */
[----:B------:R-:W-:Y:S01]  /*1c50*/  @P3 MOV R2, 0x14000 ;  /* 0x0001400000023802 */ /* 0x000fe20000000f00 */
[----:B--2-4-:R-:W-:Y:S10]  /*1c60*/  @P0 BRA `(.L_x_26) ;  /* 0x00000000000c0947 */ /* 0x014ff40003800000 */
[----:B------:R-:W-:-:S04]  /*1c70*/  SHF.L.U32 R3, R12, 0x1f, RZ ;  /* 0x0000001f0c037819 */ /* 0x000fc800000006ff */
[----:B------:R-:W4:Y:S02]  /*1c80*/  SYNCS.PHASECHK.TRANS64.TRYWAIT P0, [UR33+0x28], R3 ;  /* 0x00002803ff0075a7 */ /* 0x000f240008001121 */
[----:B----4-:R-:W-:Y:S05]  /*1c90*/  @!P0 BRA `(.L_x_27) ;  /* 0x0000006800e48947 */ /* 0x010fea0003800000 */
.L_x_26:
[----:B------:R4:W-:Y:S01]  /*1ca0*/  @P3 SYNCS.ARRIVE.TRANS64 RZ, [UR33], R2 ;  /* 0x00000002ffff39a7 */ /* 0x0009e20008000021 */
[----:B------:R-:W-:Y:S02]  /*1cb0*/  ULOP3.LUT UR5, UR31, 0x2, URZ, 0xfc, !UPT ;  /* 0x000000021f057892 */ /* 0x000fe4000f8efcff */
[----:B------:R-:W-:Y:S02]  /*1cc0*/  UIADD3 UR21, UPT, UPT, UR21, 0x1, URZ ;  /* 0x0000000115157890 */ /* 0x000fe4000fffe0ff */
[----:B------:R-:W-:Y:S02]  /*1cd0*/  UISETP.NE.AND UP0, UPT, UR5, 0x2, UPT ;  /* 0x000000020500788c */ /* 0x000fe4000bf05270 */
[----:B------:R-:W-:-:S07]  /*1ce0*/  UISETP.NE.AND UP2, UPT, UR21, 0x1, UPT ;  /* 0x000000011500788c */ /* 0x000fce000bf45270 */
[----:B------:R-:W-:Y:S05]  /*1cf0*/  BRA.U UP0, `(.L_x_28) ;  /* 0x0000000100047547 */ /* 0x000fea000b800000 */
[----:B-12---:R-:W-:Y:S05]  /*1d00*/  BPT.TRAP 0x1 ;  /* 0x000000040000795c */ /* 0x006fea0000300000 */
.L_x_28:
[----:B------:R-:W-:Y:S04]  /*1d10*/  BSSY.RECONVERGENT B0, `(.L_x_29) ;  /* 0x0000003000007945 */ /* 0x000fe80003800200 */
[----:B------:R-:W-:Y:S05]  /*1d20*/  @!P2 BRA `(.L_x_30) ;  /* 0x000000000004a947 */ /* 0x000fea0003800000 */
[----:B-12---:R-:W-:Y:S05]  /*1d30*/  BPT.TRAP 0x1 ;  /* 0x000000040000795c */ /* 0x006fea0000300000 */
.L_x_30:
[----:B-12---:R-:W-:Y:S05]  /*1d40*/  BSYNC.RECONVERGENT B0 ;  /* 0x0000000000007941 */ /* 0x006fea0003800200 */
.L_x_29:
[----:B------:R-:W-:Y:S02]  /*1d50*/  UIADD3 UR5, UPT, UPT, UR4, 0x1, URZ ;  /* 0x0000000104057890 */ /* 0x000fe4000fffe0ff */
[----:B------:R-:W-:Y:S02]  /*1d60*/  ULEA UR8, UR4, UR30, 0xc ;  /* 0x0000001e04087291 */ /* 0x000fe4000f8e60ff */
[----:B------:R-:W-:Y:S02]  /*1d70*/  UISETP.NE.AND UP0, UPT, UR5, 0x5, UPT ;  /* 0x000000050500788c */ /* 0x000fe4000bf05270 */
[----:B------:R-:W-:Y:S02]  /*1d80*/  ULEA UR24, UR4, UR14, 0xf ;  /* 0x0000000e04187291 */ /* 0x000fe4000f8e78ff */
[----:B------:R-:W-:Y:S02]  /*1d90*/  USEL UR6, URZ, 0x1, UP0 ;  /* 0x00000001ff067887 */ /* 0x000fe40008000000 */
[----:B------:R-:W-:-:S02]  /*1da0*/  USEL UR15, UR5, URZ, UP0 ;  /* 0x000000ff050f7287 */ /* 0x000fc40008000000 */
[----:B------:R-:W-:Y:S02]  /*1db0*/  UIADD3 UR4, UP0, UPT, UR40, 0x180, URZ ;  /* 0x0000018028047890 */ /* 0x000fe4000ff1e0ff */
[----:B------:R-:W-:Y:S01]  /*1dc0*/  ULEA UR5, UR15, UR14, 0x3 ;  /* 0x0000000e0f057291 */ /* 0x000fe2000f8e18ff */
[----:B------:R-:W-:Y:S01]  /*1dd0*/  LOP3.LUT R12, R12, UR6, RZ, 0x3c, !PT ;  /* 0x000000060c0c7c12 */ /* 0x000fe2000f8e3cff */
[----:B------:R-:W-:Y:S02]  /*1de0*/  UIADD3 UR6, UP1, UPT, UR40, 0x80, URZ ;  /* 0x0000008028067890 */ /* 0x000fe4000ff3e0ff */
[----:B------:R-:W-:Y:S01]  /*1df0*/  ULEA UR8, UR8, UR14, 0x1 ;  /* 0x0000000e08087291 */ /* 0x000fe2000f8e08ff */
[----:B---3--:R-:W-:Y:S01]  /*1e00*/  SHF.L.U32 R0, R12, 0x1f, RZ ;  /* 0x0000001f0c007819 */ /* 0x008fe200000006ff */
[----:B------:R-:W-:Y:S02]  /*1e10*/  UIADD3 UR34, UPT, UPT, UR26, -0x40, URZ ;  /* 0xffffffc01a227890 */ /* 0x000fe4000fffe0ff */
[----:B------:R-:W-:Y:S01]  /*1e20*/  ULOP3.LUT UR33, UR33, 0xfefffff8, URZ, 0xc0, !UPT ;  /* 0xfefffff821217892 */ /* 0x000fe2000f8ec0ff */
[----:B------:R1:W2:Y:S01]  /*1e30*/  SYNCS.PHASECHK.TRANS64.TRYWAIT P0, [UR5+0x28], R0 ;  /* 0x00002800ff0075a7 */ /* 0x0002a20008001105 */
[----:B------:R-:W-:-:S02]  /*1e40*/  UIADD3.X UR7, UPT, UPT, URZ, UR41, URZ, UP1, !UPT ;  /* 0x00000029ff077290 */ /* 0x000fc40008ffe4ff */
[----:B------:R-:W-:Y:S02]  /*1e50*/  UIADD3 UR32, UPT, UPT, UR24, 0x6400, URZ ;  /* 0x0000640018207890 */ /* 0x000fe4000fffe0ff */
[----:B------:R-:W-:Y:S02]  /*1e60*/  UIADD3 UR24, UPT, UPT, UR24, 0xa400, URZ ;  /* 0x0000a40018187890 */ /* 0x000fe4000fffe0ff */
[----:B------:R-:W-:Y:S02]  /*1e70*/  UIADD3.X UR5, UPT, UPT, URZ, UR41, URZ, UP0, !UPT ;  /* 0x00000029ff057290 */ /* 0x000fe400087fe4ff */
[----:B------:R-:W-:Y:S02]  /*1e80*/  UIADD3 UR16, UPT, UPT, UR8, 0x2e400, URZ ;  /* 0x0002e40008107890 */ /* 0x000fe4000fffe0ff */
[----:B------:R-:W-:Y:S02]  /*1e90*/  UPRMT UR13, URZ, 0x5410, UR29 ;  /* 0x00005410ff0d7896 */ /* 0x000fe4000800001d */
[----:B------:R-:W-:Y:S01]  /*1ea0*/  UIADD3 UR8, UPT, UPT, UR8, 0x2f400, URZ ;  /* 0x0002f40008087890 */ /* 0x000fe2000fffe0ff */
[----:B------:R-:W-:Y:S01]  /*1eb0*/  UMOV UR22, 0x0 ;  /* 0x0000000000167882 */ /* 0x000fe20000000000 */
[----:B------:R-:W-:Y:S01]  /*1ec0*/  UMOV UR23, 0x10000000 ;  /* 0x1000000000177882 */ /* 0x000fe20000000000 */
[----:B------:R-:W-:Y:S01]  /*1ed0*/  UMOV UR27, UR35 ;  /* 0x00000023001b7c82 */ /* 0x000fe20008000000 */
[----:B------:R-:W-:Y:S01]  /*1ee0*/  UMOV UR28, UR36 ;  /* 0x00000024001c7c82 */ /* 0x000fe20008000000 */
[----:B------:R-:W-:Y:S01]  /*1ef0*/  UMOV UR25, UR33 ;  /* 0x0000002100197c82 */ /* 0x000fe20008000000 */
[----:B------:R-:W-:Y:S01]  /*1f00*/  UMOV UR20, UR36 ;  /* 0x0000002400147c82 */ /* 0x000fe20008000000 */
[----:B------:R-:W-:Y:S01]  /*1f10*/  UMOV UR17, UR33 ;  /* 0x0000002100117c82 */ /* 0x000fe20008000000 */
[----:B------:R-:W-:Y:S01]  /*1f20*/  UMOV UR18, UR34 ;  /* 0x0000002200127c82 */ /* 0x000fe20008000000 */
[----:B------:R-:W-:Y:S01]  /*1f30*/  UTMALDG.3D.2CTA [UR32], [UR6], desc[UR22] ;  /* 0x00001620060075b4 */ /* 0x000fe20008211000 */
[----:B------:R-:W-:Y:S01]  /*1f40*/  UMOV UR10, UR26 ;  /* 0x0000001a000a7c82 */ /* 0x000fe20008000000 */
[----:B------:R-:W-:Y:S01]  /*1f50*/  UMOV UR11, UR19 ;  /* 0x00000013000b7c82 */ /* 0x000fe20008000000 */
[----:B------:R-:W-:Y:S01]  /*1f60*/  UMOV UR12, UR36 ;  /* 0x00000024000c7c82 */ /* 0x000fe20008000000 */
[----:B------:R-:W-:Y:S01]  /*1f70*/  UMOV UR9, UR33 ;  /* 0x0000002100097c82 */ /* 0x000fe20008000000 */
[----:B------:R3:W-:Y:S01]  /*1f80*/  UTMALDG.3D.2CTA [UR24], [UR6], desc[UR22] ;  /* 0x00001618060075b4 */ /* 0x0007e20008211000 */
[----:B------:R-:W-:Y:S01]  /*1f90*/  UTMALDG.3D.MULTICAST.2CTA [UR16], [UR4], UR13, desc[UR22] ;  /* 0x00001610040073b4 */ /* 0x000fe2000821180d */
[----:B------:R4:W-:Y:S01]  /*1fa0*/  UTMALDG.3D.MULTICAST.2CTA [UR8], [UR4], UR13, desc[UR22] ;  /* 0x00001608040073b4 */ /* 0x0009e2000821180d */
[----:B---3--:R-:W-:Y:S01]  /*1fb0*/  UIADD3 UR26, UPT, UPT, UR26, 0x80, URZ ;  /* 0x000000801a1a7890 */ /* 0x008fe2000fffe0ff */
[----:B----4-:R-:W-:Y:S01]  /*1fc0*/  UMOV UR13, UR43 ;  /* 0x0000002b000d7c82 */ /* 0x010fe20008000000 */
[----:B------:R-:W-:Y:S01]  /*1fd0*/  UMOV UR4, UR15 ;  /* 0x0000000f00047c82 */ /* 0x000fe20008000000 */
[----:B-1----:R-:W-:Y:S09]  /*1fe0*/  BRA.U UP2, `(.L_x_31) ;  /* 0xfffffffd02147547 */ /* 0x002ff2000b83ffff */
.L_x_25:
[----:B------:R-:W-:Y:S01]  /*1ff0*/  ULEA UR4, UR15, UR14, 0x3 ;  /* 0x0000000e0f047291 */ /* 0x000fe2000f8e18ff */
[----:B---3--:R-:W-:Y:S01]  /*2000*/  SHF.L.U32 R0, R12, 0x1f, RZ ;  /* 0x0000001f0c007819 */ /* 0x008fe200000006ff */
[----:B------:R-:W-:Y:S01]  /*2010*/  @!P1 SYNCS.ARRIVE.TRANS64.A1T0 RZ, [UR14+0x88], RZ ;  /* 0x000088ffffff99a7 */ /* 0x000fe2000810000e */
[----:B------:R-:W-:-:S06]  /*2020*/  UISETP.GT.AND UP0, UPT, UR49, UR48, UPT ;  /* 0x000000303100728c */ /* 0x000fcc000bf04270 */
[----:B------:R3:W1:Y:S03]  /*2030*/  SYNCS.PHASECHK.TRANS64.TRYWAIT P1, [UR4+0x28], R0 ;  /* 0x00002800ff0075a7 */ /* 0x0006660008021104 */
[----:B------:R-:W-:Y:S05]  /*2040*/  BRA.U !UP0, `(.L_x_32) ;  /* 0x0000000508047547 */ /* 0x000fea000b800000 */
[----:B------:R-:W-:Y:S01]  /*2050*/  UIADD3 UR37, UPT, UPT, UR52, UR13, URZ ;  /* 0x0000000d34257290 */ /* 0x000fe2000fffe0ff */
[----:B------:R-:W-:-:S11]  /*2060*/  UMOV UR6, UR15 ;  /* 0x0000000f00067c82 */ /* 0x000fd60008000000 */
.L_x_40:
[----:B------:R-:W-:Y:S01]  /*2070*/  ULEA UR7, UR6, UR14, 0x3 ;  /* 0x0000000e06077291 */ /* 0x000fe2000f8e18ff */
[----:B------:R-:W-:Y:S01]  /*2080*/  @P3 MOV R2, 0x14000 ;  /* 0x0001400000023802 */ /* 0x000fe20000000f00 */
[----:B-12---:R-:W-:Y:S10]  /*2090*/  @P1 BRA `(.L_x_33) ;  /* 0x00000000000c1947 */ /* 0x006ff40003800000 */
[----:B------:R-:W-:-:S04]  /*20a0*/  SHF.L.U32 R3, R12, 0x1f, RZ ;  /* 0x0000001f0c037819 */ /* 0x000fc800000006ff */
[----:B--2-4-:R-:W1:Y:S02]  /*20b0*/  SYNCS.PHASECHK.TRANS64.TRYWAIT P0, [UR7+0x28], R3 ;  /* 0x00002803ff0075a7 */ /* 0x014e640008001107 */
[----:B-1----:R-:W-:Y:S05]  /*20c0*/  @!P0 BRA `(.L_x_34) ;  /* 0x0000006400f08947 */ /* 0x002fea0003800000 */
.L_x_33:
[----:B------:R1:W-:Y:S01]  /*20d0*/  @P3 SYNCS.ARRIVE.TRANS64 RZ, [UR7], R2 ;  /* 0x00000002ffff39a7 */ /* 0x0003e20008000007 */
[----:B------:R-:W-:-:S04]  /*20e0*/  ULOP3.LUT UR4, UR31, 0x2, URZ, 0xfc, !UPT ;  /* 0x000000021f047892 */ /* 0x000fc8000f8efcff */
[----:B------:R-:W-:-:S09]  /*20f0*/  UISETP.NE.AND UP0, UPT, UR4, 0x2, UPT ;  /* 0x000000020400788c */ /* 0x000fd2000bf05270 */
[----:B------:R-:W-:Y:S05]  /*2100*/  BRA.U UP0, `(.L_x_35) ;  /* 0x0000000100047547 */ /* 0x000fea000b800000 */
[----:B--2---:R-:W-:Y:S05]  /*2110*/  BPT.TRAP 0x1 ;  /* 0x000000040000795c */ /* 0x004fea0000300000 */
.L_x_35:
[----:B------:R-:W-:Y:S04]  /*2120*/  BSSY.RECONVERGENT B0, `(.L_x_36) ;  /* 0x0000003000007945 */ /* 0x000fe80003800200 */
[----:B------:R-:W-:Y:S05]  /*2130*/  @!P2 BRA `(.L_x_37) ;  /* 0x000000000004a947 */ /* 0x000fea0003800000 */
[----:B--2---:R-:W-:Y:S05]  /*2140*/  BPT.TRAP 0x1 ;  /* 0x000000040000795c */ /* 0x004fea0000300000 */
.L_x_37:
[----:B--2---:R-:W-:Y:S05]  /*2150*/  BSYNC.RECONVERGENT B0 ;  /* 0x0000000000007941 */ /* 0x004fea0003800200 */
.L_x_36:
[----:B------:R-:W-:Y:S01]  /*2160*/  UIADD3 UR4, UPT, UPT, UR6, 0x1, URZ ;  /* 0x0000000106047890 */ /* 0x000fe2000fffe0ff */
[----:B------:R-:W-:Y:S01]  /*2170*/  BSSY.RECONVERGENT B0, `(.L_x_38) ;  /* 0x000002a000007945 */ /* 0x000fe20003800200 */
[----:B----4-:R-:W-:Y:S02]  /*2180*/  ELECT P0, URZ, PT ;  /* 0x0000000000ff782f */ /* 0x010fe40003800000 */
[----:B------:R-:W-:-:S04]  /*2190*/  UISETP.NE.AND UP0, UPT, UR4, 0x5, UPT ;  /* 0x000000050400788c */ /* 0x000fc8000bf05270 */
[----:B------:R-:W-:Y:S02]  /*21a0*/  USEL UR5, URZ, 0x1, UP0 ;  /* 0x00000001ff057887 */ /* 0x000fe40008000000 */
[----:B------:R-:W-:-:S04]  /*21b0*/  USEL UR15, UR4, URZ, UP0 ;  /* 0x000000ff040f7287 */ /* 0x000fc80008000000 */
[----:B------:R-:W-:Y:S01]  /*21c0*/  ULEA UR4, UR15, UR14, 0x3 ;  /* 0x0000000e0f047291 */ /* 0x000fe2000f8e18ff */
[----:B------:R-:W-:-:S04]  /*21d0*/  LOP3.LUT R12, R12, UR5, RZ, 0x3c, !PT ;  /* 0x000000050c0c7c12 */ /* 0x000fc8000f8e3cff */
[----:B-1-3--:R-:W-:-:S04]  /*21e0*/  SHF.L.U32 R0, R12, 0x1f, RZ ;  /* 0x0000001f0c007819 */ /* 0x00afc800000006ff */
[----:B------:R1:W2:Y:S01]  /*21f0*/  SYNCS.PHASECHK.TRANS64.TRYWAIT P1, [UR4+0x28], R0 ;  /* 0x00002800ff0075a7 */ /* 0x0002a20008021104 */
[----:B------:R-:W-:Y:S05]  /*2200*/  @!P0 BRA `(.L_x_39) ;  /* 0x0000000000808947 */ /* 0x000fea0003800000 */
[----:B------:R-:W-:Y:S02]  /*2210*/  ULEA UR8, UR6, UR30, 0xc ;  /* 0x0000001e06087291 */ /* 0x000fe4000f8e60ff */
[----:B------:R-:W-:Y:S02]  /*2220*/  ULEA UR24, UR6, UR14, 0xf ;  /* 0x0000000e06187291 */ /* 0x000fe4000f8e78ff */
[----:B------:R-:W-:Y:S02]  /*2230*/  UIADD3 UR4, UP1, UPT, UR40, 0x80, URZ ;  /* 0x0000008028047890 */ /* 0x000fe4000ff3e0ff */
[----:B------:R-:W-:Y:S02]  /*2240*/  USHF.L.U32 UR34, UR13, 0x7, URZ ;  /* 0x000000070d227899 */ /* 0x000fe400080006ff */
[----:B------:R-:W-:Y:S02]  /*2250*/  UIADD3 UR22, UP0, UPT, UR40, 0x180, URZ ;  /* 0x0000018028167890 */ /* 0x000fe4000ff1e0ff */
[----:B------:R-:W-:-:S02]  /*2260*/  ULEA UR8, UR8, UR14, 0x1 ;  /* 0x0000000e08087291 */ /* 0x000fc4000f8e08ff */
[----:B------:R-:W-:Y:S02]  /*2270*/  ULOP3.LUT UR33, UR7, 0xfefffff8, URZ, 0xc0, !UPT ;  /* 0xfefffff807217892 */ /* 0x000fe4000f8ec0ff */
[----:B------:R-:W-:Y:S02]  /*2280*/  UIADD3.X UR5, UPT, UPT, URZ, UR41, URZ, UP1, !UPT ;  /* 0x00000029ff057290 */ /* 0x000fe40008ffe4ff */
[----:B------:R-:W-:Y:S02]  /*2290*/  UIADD3 UR32, UPT, UPT, UR24, 0x6400, URZ ;  /* 0x0000640018207890 */ /* 0x000fe4000fffe0ff */
[----:B------:R-:W-:Y:S02]  /*22a0*/  UIADD3 UR26, UPT, UPT, UR34, 0x40, URZ ;  /* 0x00000040221a7890 */ /* 0x000fe4000fffe0ff */
[----:B------:R-:W-:Y:S02]  /*22b0*/  UIADD3 UR24, UPT, UPT, UR24, 0xa400, URZ ;  /* 0x0000a40018187890 */ /* 0x000fe4000fffe0ff */
[----:B------:R-:W-:-:S02]  /*22c0*/  UIADD3.X UR23, UPT, UPT, URZ, UR41, URZ, UP0, !UPT ;  /* 0x00000029ff177290 */ /* 0x000fc400087fe4ff */
        /* <DEDUP_REMOVED lines=11> */
[----:B------:R3:W-:Y:S01]  /*2380*/  UTMALDG.3D.2CTA [UR32], [UR4], desc[UR38] ;  /* 0x00002620040075b4 */ /* 0x0007e20008211000 */
[----:B------:R-:W-:Y:S01]  /*2390*/  UMOV UR11, UR19 ;  /* 0x00000013000b7c82 */ /* 0x000fe20008000000 */
[----:B------:R-:W-:Y:S01]  /*23a0*/  UMOV UR12, UR36 ;  /* 0x00000024000c7c82 */ /* 0x000fe20008000000 */
[----:B------:R-:W-:Y:S01]  /*23b0*/  UMOV UR9, UR33 ;  /* 0x0000002100097c82 */ /* 0x000fe20008000000 */
[----:B------:R-:W-:Y:S01]  /*23c0*/  UMOV UR10, UR26 ;  /* 0x0000001a000a7c82 */ /* 0x000fe20008000000 */
[----:B------:R3:W-:Y:S01]  /*23d0*/  UTMALDG.3D.2CTA [UR24], [UR4], desc[UR38] ;  /* 0x00002618040075b4 */ /* 0x0007e20008211000 */
[----:B------:R3:W-:Y:S01]  /*23e0*/  UTMALDG.3D.MULTICAST.2CTA [UR16], [UR22], UR21, desc[UR38] ;  /* 0x00002610160073b4 */ /* 0x0007e20008211815 */
[----:B------:R3:W-:Y:S02]  /*23f0*/  UTMALDG.3D.MULTICAST.2CTA [UR8], [UR22], UR21, desc[UR38] ;  /* 0x00002608160073b4 */ /* 0x0007e40008211815 */
[----:B---3--:R-:W-:Y:S01]  /*2400*/  NOP ;  /* 0x0000000000007918 */ /* 0x008fe20000000000 */
.L_x_39:
[----:B------:R-:W-:Y:S05]  /*2410*/  BSYNC.RECONVERGENT B0 ;  /* 0x0000000000007941 */ /* 0x000fea0003800200 */
.L_x_38:
[----:B------:R-:W-:Y:S01]  /*2420*/  UIADD3 UR13, UPT, UPT, UR13, 0x1, URZ ;  /* 0x000000010d0d7890 */ /* 0x000fe2000fffe0ff */
[----:B------:R-:W-:-:S03]  /*2430*/  UMOV UR6, UR15 ;  /* 0x0000000f00067c82 */ /* 0x000fc60008000000 */
[----:B------:R-:W-:-:S09]  /*2440*/  UISETP.NE.AND UP0, UPT, UR13, UR37, UPT ;  /* 0x000000250d00728c */ /* 0x000fd2000bf05270 */
[----:B------:R-:W-:Y:S05]  /*2450*/  BRA.U UP0, `(.L_x_40) ;  /* 0xfffffffd00047547 */ /* 0x000fea000b83ffff */
.L_x_32:
[C---:B------:R-:W-:Y:S01]  /*2460*/  LEA R3, R11.reuse, UR14, 0x3 ;  /* 0x0000000e0b037c11 */ /* 0x040fe2000f8e18ff */
[----:B------:R-:W-:Y:S01]  /*2470*/  NOP ;  /* 0x0000000000007918 */ /* 0x000fe20000000000 */
[----:B-1-3--:R-:W-:Y:S02]  /*2480*/  SHF.L.U32 R0, R10, 0x1f, RZ ;  /* 0x0000001f0a007819 */ /* 0x00afe400000006ff */
[----:B------:R-:W-:Y:S02]  /*2490*/  LEA R5, R11, UR14, 0x4 ;  /* 0x0000000e0b057c11 */ /* 0x000fe4000f8e20ff */
[----:B--2-4-:R-:W1:Y:S02]  /*24a0*/  SYNCS.PHASECHK.TRANS64.TRYWAIT P0, [R3+URZ+0x90], R0 ;  /* 0x00009000030075a7 */ /* 0x014e6400080011ff */
[----:B-1----:R-:W-:Y:S05]  /*24b0*/  @!P0 BRA `(.L_x_41) ;  /* 0x00000064000c8947 */ /* 0x002fea0003800000 */
.L_x_139:
[----:B------:R-:W2:Y:S01]  /*24c0*/  LDS.128 R4, [R5+0x120] ;  /* 0x0001200005047984 */ /* 0x000ea20000000c00 */
[----:B------:R-:W-:Y:S01]  /*24d0*/  UISETP.GE.AND UP0, UPT, UR42, 0x1, UPT ;  /* 0x000000012a00788c */ /* 0x000fe2000bf06270 */
[----:B------:R-:W-:Y:S01]  /*24e0*/  @!PT LDS RZ, [RZ] ;  /* 0x00000000fffff984 */ /* 0x000fe20000000800 */
[----:B------:R-:W-:Y:S01]  /*24f0*/  @!PT LDS RZ, [RZ] ;  /* 0x00000000fffff984 */ /* 0x000fe20000000800 */
[----:B------:R-:W-:Y:S01]  /*2500*/  @!PT LDS RZ, [RZ] ;  /* 0x00000000fffff984 */ /* 0x000fe20000000800 */
[----:B------:R-:W-:Y:S01]  /*2510*/  @!PT LDS RZ, [RZ] ;  /* 0x00000000fffff984 */ /* 0x000fe20000000800 */
[----:B------:R3:W-:Y:S06]  /*2520*/  MEMBAR.ALL.CTA ;  /* 0x0000000000007992 */ /* 0x0007ec0000008000 */
[----:B---3--:R-:W3:Y:S01]  /*2530*/  FENCE.VIEW.ASYNC.S ;  /* 0x00000000000073c6 */ /* 0x008ee20000000000 */
[----:B--2---:R-:W-:-:S13]  /*2540*/  LOP3.LUT P0, RZ, R6, 0x1, RZ, 0xc0, !PT ;  /* 0x0000000106ff7812 */ /* 0x004fda000780c0ff */
[----:B---3--:R-:W-:Y:S01]  /*2550*/  VOTEU.ANY UP1, P0 ;  /* 0x0000000000ff7886 */ /* 0x008fe20000020100 */
[----:B------:R-:W-:-:S13]  /*2560*/  PLOP3.LUT P0, PT, PT, PT, UP1, 0x80, 0x8 ;  /* 0x000000000008781c */ /* 0x000fda0003f0f018 */
[----:B-1----:R-:W-:Y:S02]  /*2570*/  @P0 LOP3.LUT R0, R5, 0xffff, RZ, 0xc0, !PT ;  /* 0x0000ffff05000812 */ /* 0x002fe400078ec0ff */
[----:B------:R-:W-:Y:S02]  /*2580*/  @P0 MOV R2, R4 ;  /* 0x0000000400020202 */ /* 0x000fe40000000f00 */
[----:B------:R-:W-:Y:S01]  /*2590*/  @P0 R2UR UR5, R0 ;  /* 0x00000000000502ca */ /* 0x000fe200000e0000 */
[----:B------:R-:W-:Y:S01]  /*25a0*/  VIADD R0, R3, 0xa0 ;  /* 0x000000a003007836 */ /* 0x000fe20000000000 */
[----:B------:R-:W-:Y:S02]  /*25b0*/  @P0 SHF.R.U32.HI R4, RZ, 0x10, R5 ;  /* 0x00000010ff040819 */ /* 0x000fe40000011605 */
[----:B------:R-:W-:Y:S02]  /*25c0*/  @P0 R2UR UR6, R2 ;  /* 0x00000000020602ca */ /* 0x000fe400000e0000 */
[----:B------:R-:W-:-:S02]  /*25d0*/  PRMT R0, RZ, 0x654, R0 ;  /* 0x00000654ff007816 */ /* 0x000fc40000000000 */
[----:B------:R-:W-:Y:S02]  /*25e0*/  @P0 R2UR UR4, R4 ;  /* 0x00000000040402ca */ /* 0x000fe400000e0000 */
[----:B------:R1:W-:Y:S03]  /*25f0*/  SYNCS.ARRIVE.TRANS64.RED.A1T0 RZ, [R0+URZ], RZ ;  /* 0x000000ff00ff79a7 */ /* 0x0003e600081004ff */
[----:B------:R-:W-:-:S04]  /*2600*/  @UP1 UMOV UR44, UR5 ;  /* 0x00000005002c1c82 */ /* 0x000fc80008000000 */
[----:B------:R-:W-:-:S04]  /*2610*/  @UP1 UMOV UR45, UR6 ;  /* 0x00000006002d1c82 */ /* 0x000fc80008000000 */
[----:B------:R-:W-:Y:S01]  /*2620*/  @UP1 UMOV UR36, UR4 ;  /* 0x0000000400241c82 */ /* 0x000fe20008000000 */
[----:B------:R-:W-:Y:S05]  /*2630*/  BRA.U !UP0, `(.L_x_42) ;  /* 0x0000000108d47547 */ /* 0x000fea000b800000 */
[----:B------:R-:W2:Y:S01]  /*2640*/  LDCU.128 UR16, c[0x0][0xb10] ;  /* 0x00016200ff1077ac */ /* 0x000ea20008000c00 */
[----:B------:R-:W3:Y:S01]  /*2650*/  LDCU UR23, c[0x0][0xb20] ;  /* 0x00016400ff1777ac */ /* 0x000ee20008000800 */
[----:B------:R-:W4:Y:S01]  /*2660*/  LDCU UR22, c[0x0][0xb0c] ;  /* 0x00016180ff1677ac */ /* 0x000f220008000800 */
[----:B------:R-:W1:Y:S01]  /*2670*/  LDCU.64 UR8, c[0x0][0xb28] ;  /* 0x00016500ff0877ac */ /* 0x000e620008000a00 */
[----:B------:R-:W-:Y:S02]  /*2680*/  UISETP.NE.AND UP3, UPT, UR42, 0x1, UPT ;  /* 0x000000012a00788c */ /* 0x000fe4000bf65270 */
[----:B--2---:R-:W-:Y:S02]  /*2690*/  UIMAD.WIDE.U32 UR6, UR46, UR19, URZ ;  /* 0x000000132e0672a5 */ /* 0x004fe4000f8e00ff */
[----:B------:R-:W-:Y:S02]  /*26a0*/  UIMAD.WIDE.U32 UR4, UR47, UR16, URZ ;  /* 0x000000102f0472a5 */ /* 0x000fe4000f8e00ff */
[----:B------:R-:W-:-:S02]  /*26b0*/  UISETP.NE.AND UP0, UPT, UR18, 0x1, UPT ;  /* 0x000000011200788c */ /* 0x000fc4000bf05270 */
[----:B------:R-:W-:Y:S01]  /*26c0*/  UIMAD.WIDE.U32 UR20, UR44, UR19, URZ ;  /* 0x000000132c1472a5 */ /* 0x000fe2000f8e00ff */
[----:B------:R-:W-:Y:S02]  /*26d0*/  UMOV UR6, UR7 ;  /* 0x0000000700067c82 */ /* 0x000fe40008000000 */
[----:B------:R-:W-:Y:S01]  /*26e0*/  UMOV UR4, UR5 ;  /* 0x0000000500047c82 */ /* 0x000fe20008000000 */
[----:B---3--:R-:W-:Y:S02]  /*26f0*/  USHF.R.U32.HI UR6, URZ, UR23, UR6 ;  /* 0x00000017ff067299 */ /* 0x008fe40008011606 */
[----:B----4-:R-:W-:Y:S02]  /*2700*/  UISETP.NE.AND UP2, UPT, UR22, 0x1, UPT ;  /* 0x000000011600788c */ /* 0x010fe4000bf45270 */
[----:B------:R-:W-:Y:S02]  /*2710*/  USHF.R.U32.HI UR4, URZ, UR17, UR4 ;  /* 0x00000011ff047299 */ /* 0x000fe40008011604 */
[----:B------:R-:W-:-:S02]  /*2720*/  USEL UR5, UR46, UR6, !UP0 ;  /* 0x000000062e057287 */ /* 0x000fc4000c000000 */
[----:B------:R-:W-:Y:S02]  /*2730*/  USEL UR6, UR47, UR4, !UP2 ;  /* 0x000000042f067287 */ /* 0x000fe4000d000000 */
[----:B-1----:R-:W-:Y:S01]  /*2740*/  UIMAD.WIDE.U32 UR10, UR5, UR8, URZ ;  /* 0x00000008050a72a5 */ /* 0x002fe2000f8e00ff */
[----:B------:R-:W-:Y:S01]  /*2750*/  UMOV UR4, UR21 ;  /* 0x0000001500047c82 */ /* 0x000fe20008000000 */
[----:B------:R-:W-:Y:S02]  /*2760*/  UIMAD.WIDE.U32 UR12, UR45, UR16, URZ ;  /* 0x000000102d0c72a5 */ /* 0x000fe4000f8e00ff */
[----:B------:R-:W-:-:S03]  /*2770*/  UIMAD.WIDE.U32 UR20, UR6, UR8, URZ ;  /* 0x00000008061472a5 */ /* 0x000fc6000f8e00ff */
[----:B------:R-:W-:Y:S01]  /*2780*/  UMOV UR10, UR11 ;  /* 0x0000000b000a7c82 */ /* 0x000fe20008000000 */
[----:B------:R-:W-:Y:S02]  /*2790*/  USHF.R.U32.HI UR4, URZ, UR23, UR4 ;  /* 0x00000017ff047299 */ /* 0x000fe40008011604 */
[----:B------:R-:W-:Y:S01]  /*27a0*/  @UP3 USHF.R.U32.HI UR5, URZ, UR9, UR10 ;  /* 0x00000009ff053299 */ /* 0x000fe2000801160a */
[----:B------:R-:W-:Y:S01]  /*27b0*/  UMOV UR12, UR13 ;  /* 0x0000000d000c7c82 */ /* 0x000fe20008000000 */
[----:B------:R-:W-:Y:S01]  /*27c0*/  UMOV UR20, UR21 ;  /* 0x0000001500147c82 */ /* 0x000fe20008000000 */
[----:B------:R-:W-:Y:S02]  /*27d0*/  USHF.R.U32.HI UR17, URZ, UR17, UR12 ;  /* 0x00000011ff117299 */ /* 0x000fe4000801160c */
[----:B------:R-:W-:Y:S02]  /*27e0*/  USEL UR4, UR44, UR4, !UP0 ;  /* 0x000000042c047287 */ /* 0x000fe4000c000000 */
[----:B------:R-:W-:-:S02]  /*27f0*/  @UP3 USHF.R.U32.HI UR6, URZ, UR9, UR20 ;  /* 0x00000009ff063299 */ /* 0x000fc40008011614 */
[----:B------:R-:W-:Y:S02]  /*2800*/  UIMAD UR7, UR42, UR5, URZ ;  /* 0x000000052a0772a4 */ /* 0x000fe4000f8e02ff */
[----:B------:R-:W-:Y:S02]  /*2810*/  USEL UR5, UR45, UR17, !UP2 ;  /* 0x000000112d057287 */ /* 0x000fe4000d000000 */
[----:B------:R-:W-:Y:S02]  /*2820*/  UIMAD UR10, UR42, UR6, URZ ;  /* 0x000000062a0a72a4 */ /* 0x000fe4000f8e02ff */
[----:B------:R-:W-:Y:S02]  /*2830*/  UISETP.GE.AND UP0, UPT, UR4, UR7, UPT ;  /* 0x000000070400728c */ /* 0x000fe4000bf06270 */
[----:B------:R-:W-:Y:S02]  /*2840*/  UIMAD.WIDE.U32 UR12, UR4, UR8, URZ ;  /* 0x00000008040c72a5 */ /* 0x000fe4000f8e00ff */
[----:B------:R-:W-:-:S02]  /*2850*/  UISETP.GE.OR UP0, UPT, UR5, UR10, UP0 ;  /* 0x0000000a0500728c */ /* 0x000fc40008706670 */
[----:B------:R-:W-:Y:S02]  /*2860*/  UIMAD.WIDE.U32 UR10, UR5, UR8, URZ ;  /* 0x00000008050a72a5 */ /* 0x000fe4000f8e00ff */
[----:B------:R-:W-:Y:S01]  /*2870*/  UIADD3 UR12, UPT, UPT, -UR4, URZ, URZ ;  /* 0x000000ff040c7290 */ /* 0x000fe2000fffe1ff */
[----:B------:R-:W-:Y:S01]  /*2880*/  UMOV UR8, UR13 ;  /* 0x0000000d00087c82 */ /* 0x000fe20008000000 */
[----:B------:R-:W-:Y:S02]  /*2890*/  UIADD3 UR10, UPT, UPT, -UR5, URZ, URZ ;  /* 0x000000ff050a7290 */ /* 0x000fe4000fffe1ff */
        /* <DEDUP_REMOVED lines=15> */
.L_x_42:
[----:B------:R-:W2:Y:S02]  /*2990*/  LDCU UR4, c[0x0][0xb30] ;  /* 0x00016600ff0477ac */ /* 0x000ea40008000800 */
[----:B--2---:R-:W-:-:S09]  /*29a0*/  UISETP.NE.AND UP0, UPT, UR4, 0x1, UPT ;  /* 0x000000010400788c */ /* 0x004fd2000bf05270 */
[----:B------:R-:W-:Y:S05]  /*29b0*/  BRA.U UP0, `(.L_x_43) ;  /* 0x0000000100447547 */ /* 0x000fea000b800000 */
[----:B------:R-:W2:Y:S01]  /*29c0*/  LDCU.128 UR8, c[0x0][0xb10] ;  /* 0x00016200ff0877ac */ /* 0x000ea20008000c00 */
[----:B------:R-:W3:Y:S01]  /*29d0*/  LDCU UR12, c[0x0][0xb0c] ;  /* 0x00016180ff0c77ac */ /* 0x000ee20008000800 */
[----:B------:R-:W4:Y:S01]  /*29e0*/  LDCU UR13, c[0x0][0xb20] ;  /* 0x00016400ff0d77ac */ /* 0x000f220008000800 */
[----:B--2---:R-:W-:Y:S02]  /*29f0*/  UIMAD.WIDE.U32 UR6, UR45, UR8, URZ ;  /* 0x000000082d0672a5 */ /* 0x004fe4000f8e00ff */
[----:B------:R-:W-:Y:S02]  /*2a00*/  UIMAD.WIDE.U32 UR4, UR44, UR11, URZ ;  /* 0x0000000b2c0472a5 */ /* 0x000fe4000f8e00ff */
[----:B---3--:R-:W-:Y:S02]  /*2a10*/  UISETP.NE.AND UP2, UPT, UR12, 0x1, UPT ;  /* 0x000000010c00788c */ /* 0x008fe4000bf45270 */
[----:B------:R-:W-:Y:S01]  /*2a20*/  UISETP.NE.AND UP0, UPT, UR10, 0x1, UPT ;  /* 0x000000010a00788c */ /* 0x000fe2000bf05270 */
[----:B------:R-:W-:-:S02]  /*2a30*/  UMOV UR6, UR7 ;  /* 0x0000000700067c82 */ /* 0x000fc40008000000 */
[----:B------:R-:W-:Y:S01]  /*2a40*/  UMOV UR4, UR5 ;  /* 0x0000000500047c82 */ /* 0x000fe20008000000 */
[----:B------:R-:W-:Y:S02]  /*2a50*/  USHF.R.U32.HI UR9, URZ, UR9, UR6 ;  /* 0x00000009ff097299 */ /* 0x000fe40008011606 */
[----:B----4-:R-:W-:Y:S02]  /*2a60*/  USHF.R.U32.HI UR4, URZ, UR13, UR4 ;  /* 0x0000000dff047299 */ /* 0x010fe40008011604 */
[----:B------:R-:W-:Y:S02]  /*2a70*/  USEL UR5, UR45, UR9, !UP2 ;  /* 0x000000092d057287 */ /* 0x000fe4000d000000 */
[----:B------:R-:W-:-:S04]  /*2a80*/  USEL UR4, UR44, UR4, !UP0 ;  /* 0x000000042c047287 */ /* 0x000fc8000c000000 */
[----:B------:R-:W-:Y:S02]  /*2a90*/  UIADD3 UR6, UPT, UPT, UR5, -UR4, URZ ;  /* 0x8000000405067290 */ /* 0x000fe4000fffe0ff */
[----:B------:R-:W-:Y:S02]  /*2aa0*/  UIADD3 UR4, UPT, UPT, -UR5, UR4, URZ ;  /* 0x0000000405047290 */ /* 0x000fe4000fffe1ff */
[----:B------:R-:W-:Y:S02]  /*2ab0*/  UIMAD UR44, UR6, UR10, UR44 ;  /* 0x0000000a062c72a4 */ /* 0x000fe4000f8e022c */
[----:B------:R-:W-:-:S12]  /*2ac0*/  UIMAD UR45, UR4, UR12, UR45 ;  /* 0x0000000c042d72a4 */ /* 0x000fd8000f8e022d */
.L_x_43:
[----:B------:R-:W-:Y:S01]  /*2ad0*/  VIADD R11, R11, 0x1 ;  /* 0x000000010b0b7836 */ /* 0x000fe20000000000 */
[----:B------:R-:W-:Y:S02]  /*2ae0*/  R2UR UR5, R87 ;  /* 0x00000000570572ca */ /* 0x000fe400000e0000 */
[----:B------:R-:W-:Y:S02]  /*2af0*/  R2UR UR4, R86 ;  /* 0x00000000560472ca */ /* 0x000fe400000e0000 */
[C---:B------:R-:W-:Y:S02]  /*2b00*/  ISETP.NE.AND P0, PT, R11.reuse, 0x2, PT ;  /* 0x000000020b00780c */ /* 0x040fe40003f05270 */
[----:B------:R-:W-:Y:S02]  /*2b10*/  PLOP3.LUT P1, PT, PT, PT, PT, 0x80, 0x8 ;  /* 0x000000000008781c */ /* 0x000fe40003f2f070 */
[----:B------:R-:W-:Y:S02]  /*2b20*/  SEL R3, RZ, 0x1, P0 ;  /* 0x00000001ff037807 */ /* 0x000fe40000000000 */
[----:B------:R-:W-:-:S02]  /*2b30*/  SEL R11, R11, RZ, P0 ;  /* 0x000000ff0b0b7207 */ /* 0x000fc40000000000 */
[----:B------:R-:W-:Y:S01]  /*2b40*/  LOP3.LUT R10, R10, R3, RZ, 0x3c, !PT ;  /* 0x000000030a0a7212 */ /* 0x000fe200078e3cff */
[----:B------:R-:W-:Y:S02]  /*2b50*/  UIADD3 UR26, UPT, UPT, UR45, UR5, URZ ;  /* 0x000000052d1a7290 */ /* 0x000fe4000fffe0ff */
[----:B------:R-:W-:Y:S01]  /*2b60*/  UIADD3 UR27, UPT, UPT, UR44, UR4, URZ ;  /* 0x000000042c1b7290 */ /* 0x000fe2000fffe0ff */
[----:B------:R-:W-:Y:S11]  /*2b70*/  BRA.U UP1, `(.L_x_44) ;  /* 0xffffffed01b07547 */ /* 0x000ff6000b83ffff */
[----:B------:R-:W-:Y:S01]  /*2b80*/  UIADD3 UR14, UPT, UPT, UR14, 0x28, URZ ;  /* 0x000000280e0e7890 */ /* 0x000fe2000fffe0ff */
[----:B------:R-:W-:-:S03]  /*2b90*/  SHF.L.U32 R3, R12, 0x1f, RZ ;  /* 0x0000001f0c037819 */ /* 0x000fc600000006ff */
[----:B------:R-:W-:-:S09]  /*2ba0*/  ULEA UR4, UR15, UR14, 0x3 ;  /* 0x0000000e0f047291 */ /* 0x000fd2000f8e18ff */
[----:B------:R-:W2:Y:S02]  /*2bb0*/  SYNCS.PHASECHK.TRANS64.TRYWAIT P0, [UR4], R3 ;  /* 0x00000003ff0075a7 */ /* 0x000ea40008001104 */
[----:B--2---:R-:W-:Y:S05]  /*2bc0*/  @!P0 BRA `(.L_x_45) ;  /* 0x0000005c005c8947 */ /* 0x004fea0003800000 */
.L_x_141:
[----:B------:R-:W-:-:S04]  /*2bd0*/  UIADD3 UR4, UPT, UPT, UR15, 0x1, URZ ;  /* 0x000000010f047890 */ /* 0x000fc8000fffe0ff */
[----:B------:R-:W-:-:S04]  /*2be0*/  UISETP.NE.AND UP0, UPT, UR4, 0x5, UPT ;  /* 0x000000050400788c */ /* 0x000fc8000bf05270 */
[----:B------:R-:W-:Y:S02]  /*2bf0*/  USEL UR6, URZ, 0x1, UP0 ;  /* 0x00000001ff067887 */ /* 0x000fe40008000000 */
[----:B------:R-:W-:-:S04]  /*2c00*/  USEL UR4, UR4, URZ, UP0 ;  /* 0x000000ff04047287 */ /* 0x000fc80008000000 */
[----:B------:R-:W-:Y:S01]  /*2c10*/  ULEA UR5, UR4, UR14, 0x3 ;  /* 0x0000000e04057291 */ /* 0x000fe2000f8e18ff */
[----:B------:R-:W-:-:S04]  /*2c20*/  LOP3.LUT R2, R12, UR6, RZ, 0x3c, !PT ;  /* 0x000000060c027c12 */ /* 0x000fc8000f8e3cff */
[----:B-1----:R-:W-:-:S04]  /*2c30*/  SHF.L.U32 R3, R2, 0x1f, RZ ;  /* 0x0000001f02037819 */ /* 0x002fc800000006ff */
[----:B------:R-:W1:Y:S02]  /*2c40*/  SYNCS.PHASECHK.TRANS64.TRYWAIT P0, [UR5], R3 ;  /* 0x00000003ff0075a7 */ /* 0x000e640008001105 */
[----:B-1----:R-:W-:Y:S05]  /*2c50*/  @!P0 BRA `(.L_x_46) ;  /* 0x0000005c00508947 */ /* 0x002fea0003800000 */
.L_x_143:
        /* <DEDUP_REMOVED lines=9> */
.L_x_145:
        /* <DEDUP_REMOVED lines=9> */
.L_x_147:
[----:B------:R-:W-:-:S04]  /*2d80*/  UIADD3 UR4, UPT, UPT, UR4, 0x1, URZ ;  /* 0x0000000104047890 */ /* 0x000fc8000fffe0ff */
[----:B------:R-:W-:-:S04]  /*2d90*/  UISETP.NE.AND UP0, UPT, UR4, 0x5, UPT ;  /* 0x000000050400788c */ /* 0x000fc8000bf05270 */
[----:B------:R-:W-:Y:S02]  /*2da0*/  USEL UR5, URZ, 0x1, UP0 ;  /* 0x00000001ff057887 */ /* 0x000fe40008000000 */
[----:B------:R-:W-:-:S04]  /*2db0*/  USEL UR4, UR4, URZ, UP0 ;  /* 0x000000ff04047287 */ /* 0x000fc80008000000 */
[----:B------:R-:W-:Y:S01]  /*2dc0*/  ULEA UR4, UR4, UR14, 0x3 ;  /* 0x0000000e04047291 */ /* 0x000fe2000f8e18ff */
[----:B-1----:R-:W-:-:S04]  /*2dd0*/  LOP3.LUT R3, R2, UR5, RZ, 0x3c, !PT ;  /* 0x0000000502037c12 */ /* 0x002fc8000f8e3cff */
[----:B------:R-:W-:Y:S01]  /*2de0*/  SHF.L.U32 R3, R3, 0x1f, RZ ;  /* 0x0000001f03037819 */ /* 0x000fe200000006ff */
[----:B------:R-:W-:-:S07]  /*2df0*/  IMAD.U32 R0, RZ, RZ, UR4 ;  /* 0x00000004ff007e24 */ /* 0x000fce000f8e00ff */
.L_x_49:
[----:B-1----:R1:W2:Y:S02]  /*2e00*/  SYNCS.PHASECHK.TRANS64.TRYWAIT P0, [R0+URZ], R3 ;  /* 0x00000003000075a7 */ /* 0x0022a400080011ff */
[----:B--2---:R-:W-:Y:S05]  /*2e10*/  @!P0 NANOSLEEP.SYNCS 0x989680 ;  /* 0x009896800000895d */ /* 0x004fea0003900000 */
[----:B------:R-:W2:Y:S02]  /*2e20*/  @!P0 SYNCS.PHASECHK.TRANS64 P0, [R0+URZ], R3 ;  /* 0x00000003000085a7 */ /* 0x000ea400080010ff */
[----:B--2---:R-:W-:Y:S05]  /*2e30*/  @P0 EXIT ;  /* 0x000000000000094d */ /* 0x004fea0003800000 */
[----:B------:R-:W-:Y:S05]  /*2e40*/  BRA `(.L_x_49) ;  /* 0xfffffffc00ec7947 */ /* 0x000fea000383ffff */
.L_x_22:
[----:B------:R-:W-:-:S04]  /*2e50*/  UISETP.NE.AND UP0, UPT, UR55, URZ, UPT ;  /* 0x000000ff3700728c */ /* 0x000fc8000bf05270 */
[----:B------:R-:W-:-:S09]  /*2e60*/  UISETP.NE.OR UP0, UPT, UR20, 0x1, UP0 ;  /* 0x000000011400788c */ /* 0x000fd20008705670 */
[----:B------:R-:W-:Y:S05]  /*2e70*/  BRA.U UP0, `(.L_x_50) ;  /* 0x0000000500487547 */ /* 0x000fea000b800000 */
[----:B------:R-:W-:Y:S01]  /*2e80*/  ISETP.GE.U32.AND P2, PT, R3, 0x8, PT ;  /* 0x000000080300780c */ /* 0x000fe20003f46070 */
[----:B------:R-:W-:Y:S01]  /*2e90*/  IMAD.MOV.U32 R12, RZ, RZ, 0x1 ;  /* 0x00000001ff0c7424 */ /* 0x000fe200078e00ff */
[----:B------:R-:W-:Y:S02]  /*2ea0*/  CS2R R10, SRZ ;  /* 0x00000000000a7805 */ /* 0x000fe4000001ff00 */
[----:B------:R-:W-:Y:S01]  /*2eb0*/  CS2R R8, SRZ ;  /* 0x0000000000087805 */ /* 0x000fe2000001ff00 */
[----:B------:R-:W-:Y:S01]  /*2ec0*/  UMOV UR6, 0x400 ;  /* 0x0000040000067882 */ /* 0x000fe20000000000 */
[----:B------:R-:W-:Y:S01]  /*2ed0*/  UMOV UR5, URZ ;  /* 0x000000ff00057c82 */ /* 0x000fe20008000000 */
[----:B------:R-:W-:-:S12]  /*2ee0*/  ULEA UR6, UR55, UR6, 0x18 ;  /* 0x0000000637067291 */ /* 0x000fd8000f8ec0ff */
.L_x_54:
[----:B------:R-:W-:Y:S02]  /*2ef0*/  LEA R0, R8, UR6, 0x3 ;  /* 0x0000000608007c11 */ /* 0x000fe4000f8e18ff */
[----:B------:R-:W-:-:S03]  /*2f00*/  SHF.L.U32 R5, R9, 0x1f, RZ ;  /* 0x0000001f09057819 */ /* 0x000fc600000006ff */
[----:B------:R-:W-:Y:S01]  /*2f10*/  VIADD R4, R0, 0x100 ;  /* 0x0000010000047836 */ /* 0x000fe20000000000 */
[----:B------:R-:W2:Y:S02]  /*2f20*/  SYNCS.PHASECHK.TRANS64.TRYWAIT P0, [R0+URZ+0xf0], R5 ;  /* 0x0000f005000075a7 */ /* 0x000ea400080011ff */
[----:B--2---:R-:W-:Y:S05]  /*2f30*/  @!P0 BRA `(.L_x_51) ;  /* 0x0000005800e08947 */ /* 0x004fea0003800000 */
.L_x_148:
[----:B------:R-:W-:Y:S01]  /*2f40*/  ULEA UR4, UR5, UR6, 0x3 ;  /* 0x0000000605047291 */ /* 0x000fe2000f8e18ff */
[----:B------:R-:W-:Y:S01]  /*2f50*/  PRMT R4, RZ, 0x654, R4 ;  /* 0x00000654ff047816 */ /* 0x000fe20000000004 */
[----:B--2---:R-:W-:Y:S01]  /*2f60*/  @!P2 IMAD.MOV.U32 R5, RZ, RZ, 0x10 ;  /* 0x00000010ff05a424 */ /* 0x004fe200078e00ff */
[----:B------:R-:W-:Y:S01]  /*2f70*/  SHF.L.U32 R7, R12, 0x1f, RZ ;  /* 0x0000001f0c077819 */ /* 0x000fe200000006ff */
[----:B------:R-:W-:Y:S01]  /*2f80*/  UIADD3 UR7, UPT, UPT, UR4, 0x90, URZ ;  /* 0x0000009004077890 */ /* 0x000fe2000fffe0ff */
[----:B------:R2:W-:Y:S05]  /*2f90*/  SYNCS.ARRIVE.TRANS64.RED.A1T0 RZ, [R4+URZ], RZ ;  /* 0x000000ff04ff79a7 */ /* 0x0005ea00081004ff */
[----:B------:R-:W-:Y:S01]  /*2fa0*/  IMAD.U32 R0, RZ, RZ, UR7 ;  /* 0x00000007ff007e24 */ /* 0x000fe2000f8e00ff */
[----:B------:R-:W3:Y:S04]  /*2fb0*/  SYNCS.PHASECHK.TRANS64.TRYWAIT P0, [UR4+0xa0], R7 ;  /* 0x0000a007ff0075a7 */ /* 0x000ee80008001104 */
[----:B------:R-:W-:Y:S01]  /*2fc0*/  PRMT R13, R3, 0x654, R0 ;  /* 0x00000654030d7816 */ /* 0x000fe20000000000 */
[----:B--23--:R-:W-:Y:S06]  /*2fd0*/  @!P0 BRA `(.L_x_52) ;  /* 0x0000005800cc8947 */ /* 0x00cfec0003800000 */
.L_x_150:
[----:B------:R-:W-:Y:S01]  /*2fe0*/  ULEA UR8, UR5, UR6, 0x4 ;  /* 0x0000000605087291 */ /* 0x000fe2000f8e20ff */
[----:B------:R-:W-:Y:S01]  /*2ff0*/  SEL R2, R13, R2, !P2 ;  /* 0x000000020d027207 */ /* 0x000fe20005000000 */
[----:B------:R-:W-:Y:S01]  /*3000*/  UIADD3 UR9, UPT, UPT, UR4, 0x90, URZ ;  /* 0x0000009004097890 */ /* 0x000fe2000fffe0ff */
[----:B--2---:R-:W-:Y:S01]  /*3010*/  LEA R0, R11, UR6, 0x3 ;  /* 0x000000060b007c11 */ /* 0x004fe2000f8e18ff */
[----:B------:R-:W-:Y:S01]  /*3020*/  UIADD3 UR8, UPT, UPT, UR8, 0x120, URZ ;  /* 0x0000012008087890 */ /* 0x000fe2000fffe0ff */
[----:B------:R2:W-:Y:S01]  /*3030*/  @!P2 SYNCS.ARRIVE.TRANS64.RED RZ, [R2+URZ], R5 ;  /* 0x0000000502ffa9a7 */ /* 0x0005e200080004ff */
[----:B------:R-:W-:Y:S01]  /*3040*/  UIADD3 UR4, UPT, UPT, UR5, 0x1, URZ ;  /* 0x0000000105047890 */ /* 0x000fe2000fffe0ff */
[----:B------:R-:W-:-:S03]  /*3050*/  VIADD R8, R8, 0x1 ;  /* 0x0000000108087836 */ /* 0x000fc60000000000 */
[----:B------:R-:W-:Y:S02]  /*3060*/  UISETP.NE.AND UP0, UPT, UR4, 0x2, UPT ;  /* 0x000000020400788c */ /* 0x000fe4000bf05270 */
[----:B------:R-:W-:Y:S01]  /*3070*/  ISETP.NE.AND P0, PT, R8, 0x2, PT ;  /* 0x000000020800780c */ /* 0x000fe20003f05270 */
[----:B------:R-:W-:Y:S06]  /*3080*/  UGETNEXTWORKID.BROADCAST [UR8], [UR9] ;  /* 0x00000000080073ca */ /* 0x000fec0008000100 */
[----:B------:R-:W-:Y:S02]  /*3090*/  USEL UR7, URZ, 0x1, UP0 ;  /* 0x00000001ff077887 */ /* 0x000fe40008000000 */
[----:B------:R-:W-:-:S04]  /*30a0*/  USEL UR5, UR4, URZ, UP0 ;  /* 0x000000ff04057287 */ /* 0x000fc80008000000 */
[----:B------:R-:W-:Y:S02]  /*30b0*/  LOP3.LUT R12, R12, UR7, RZ, 0x3c, !PT ;  /* 0x000000070c0c7c12 */ /* 0x000fe4000f8e3cff */
[----:B--2---:R-:W-:-:S04]  /*30c0*/  SHF.L.U32 R5, R10, 0x1f, RZ ;  /* 0x0000001f0a057819 */ /* 0x004fc800000006ff */
[----:B------:R-:W2:Y:S02]  /*30d0*/  SYNCS.PHASECHK.TRANS64.TRYWAIT P1, [R0+URZ+0x90], R5 ;  /* 0x00009005000075a7 */ /* 0x000ea400080211ff */
[----:B--2---:R-:W-:Y:S05]  /*30e0*/  @!P1 BRA `(.L_x_53) ;  /* 0x0000005800a09947 */ /* 0x004fea0003800000 */
.L_x_151:
[C---:B------:R-:W-:Y:S01]  /*30f0*/  LEA R4, R11.reuse, UR6, 0x4 ;  /* 0x000000060b047c11 */ /* 0x040fe2000f8e20ff */
[----:B--2---:R-:W-:Y:S01]  /*3100*/  VIADD R0, R0, 0xa0 ;  /* 0x000000a000007836 */ /* 0x004fe20000000000 */
[----:B------:R-:W-:Y:S01]  /*3110*/  SEL R8, R8, RZ, P0 ;  /* 0x000000ff08087207 */ /* 0x000fe20000000000 */
[----:B------:R-:W-:-:S03]  /*3120*/  VIADD R11, R11, 0x1 ;  /* 0x000000010b0b7836 */ /* 0x000fc60000000000 */
[----:B------:R-:W2:Y:S01]  /*3130*/  LDS.128 R4, [R4+0x120] ;  /* 0x0001200004047984 */ /* 0x000ea20000000c00 */
[----:B------:R-:W-:Y:S02]  /*3140*/  PRMT R0, RZ, 0x654, R0 ;  /* 0x00000654ff007816 */ /* 0x000fe40000000000 */
[C---:B------:R-:W-:Y:S01]  /*3150*/  ISETP.NE.AND P1, PT, R11.reuse, 0x2, PT ;  /* 0x000000020b00780c */ /* 0x040fe20003f25270 */
[----:B------:R-:W-:Y:S01]  /*3160*/  @!PT LDS RZ, [RZ] ;  /* 0x00000000fffff984 */ /* 0x000fe20000000800 */
[----:B------:R-:W-:Y:S01]  /*3170*/  @!PT LDS RZ, [RZ] ;  /* 0x00000000fffff984 */ /* 0x000fe20000000800 */
[----:B------:R-:W-:Y:S01]  /*3180*/  @!PT LDS RZ, [RZ] ;  /* 0x00000000fffff984 */ /* 0x000fe20000000800 */
[----:B------:R-:W-:Y:S01]  /*3190*/  @!PT LDS RZ, [RZ] ;  /* 0x00000000fffff984 */ /* 0x000fe20000000800 */
[----:B------:R3:W-:Y:S06]  /*31a0*/  MEMBAR.ALL.CTA ;  /* 0x0000000000007992 */ /* 0x0007ec0000008000 */
[----:B---3--:R-:W3:Y:S01]  /*31b0*/  FENCE.VIEW.ASYNC.S ;  /* 0x00000000000073c6 */ /* 0x008ee20000000000 */
[----:B------:R-:W-:Y:S01]  /*31c0*/  SEL R11, R11, RZ, P1 ;  /* 0x000000ff0b0b7207 */ /* 0x000fe20000800000 */
[----:B---3--:R3:W-:Y:S01]  /*31d0*/  SYNCS.ARRIVE.TRANS64.RED.A1T0 RZ, [R0+URZ], RZ ;  /* 0x000000ff00ff79a7 */ /* 0x0087e200081004ff */
[----:B--2---:R-:W-:-:S02]  /*31e0*/  LOP3.LUT P3, RZ, R6, 0x1, RZ, 0xc0, !PT ;  /* 0x0000000106ff7812 */ /* 0x004fc4000786c0ff */
[----:B------:R-:W-:-:S04]  /*31f0*/  SEL R5, RZ, 0x1, P1 ;  /* 0x00000001ff057807 */ /* 0x000fc80000800000 */
[----:B------:R-:W-:Y:S02]  /*3200*/  LOP3.LUT R10, R10, R5, RZ, 0x3c, !PT ;  /* 0x000000050a0a7212 */ /* 0x000fe400078e3cff */
[----:B---3--:R-:W-:-:S04]  /*3210*/  SEL R0, RZ, 0x1, P0 ;  /* 0x00000001ff007807 */ /* 0x008fc80000000000 */
[----:B------:R-:W-:Y:S01]  /*3220*/  LOP3.LUT R9, R9, R0, RZ, 0x3c, !PT ;  /* 0x0000000009097212 */ /* 0x000fe200078e3cff */
[----:B------:R-:W-:Y:S06]  /*3230*/  @P3 BRA `(.L_x_54) ;  /* 0xfffffffc002c3947 */ /* 0x000fec000383ffff */
[----:B------:R-:W-:Y:S01]  /*3240*/  ULEA UR4, UR5, UR6, 0x3 ;  /* 0x0000000605047291 */ /* 0x000fe2000f8e18ff */
[----:B------:R-:W-:-:S08]  /*3250*/  SHF.L.U32 R3, R12, 0x1f, RZ ;  /* 0x0000001f0c037819 */ /* 0x000fd000000006ff */
[----:B------:R-:W2:Y:S02]  /*3260*/  SYNCS.PHASECHK.TRANS64 P0, [UR4+0xa0], R3 ;  /* 0x0000a003ff0075a7 */ /* 0x000ea40008001004 */
[----:B--2---:R-:W-:Y:S05]  /*3270*/  @P0 BRA `(.L_x_55) ;  /* 0x0000000000080947 */ /* 0x004fea0003800000 */
[----:B------:R-:W2:Y:S02]  /*3280*/  SYNCS.PHASECHK.TRANS64.TRYWAIT P0, [UR4+0xa0], R3 ;  /* 0x0000a003ff0075a7 */ /* 0x000ea40008001104 */
[----:B--2---:R-:W-:Y:S05]  /*3290*/  @!P0 BRA `(.L_x_56) ;  /* 0x0000005800488947 */ /* 0x004fea0003800000 */
.L_x_55:
[----:B------:R-:W-:-:S04]  /*32a0*/  UIADD3 UR7, UPT, UPT, UR5, 0x1, URZ ;  /* 0x0000000105077890 */ /* 0x000fc8000fffe0ff */
[----:B------:R-:W-:-:S04]  /*32b0*/  UISETP.NE.AND UP0, UPT, UR7, 0x2, UPT ;  /* 0x000000020700788c */ /* 0x000fc8000bf05270 */
[----:B------:R-:W-:Y:S02]  /*32c0*/  USEL UR8, URZ, 0x1, UP0 ;  /* 0x00000001ff087887 */ /* 0x000fe40008000000 */
[----:B------:R-:W-:-:S04]  /*32d0*/  USEL UR7, UR7, URZ, UP0 ;  /* 0x000000ff07077287 */ /* 0x000fc80008000000 */
[----:B------:R-:W-:Y:S01]  /*32e0*/  ULEA UR7, UR7, UR6, 0x3 ;  /* 0x0000000607077291 */ /* 0x000fe2000f8e18ff */
[----:B--2---:R-:W-:-:S04]  /*32f0*/  LOP3.LUT R3, R12, UR8, RZ, 0x3c, !PT ;  /* 0x000000080c037c12 */ /* 0x004fc8000f8e3cff */
[----:B------:R-:W-:-:S04]  /*3300*/  SHF.L.U32 R0, R3, 0x1f, RZ ;  /* 0x0000001f03007819 */ /* 0x000fc800000006ff */
[----:B------:R-:W2:Y:S02]  /*3310*/  SYNCS.PHASECHK.TRANS64 P0, [UR7+0xa0], R0 ;  /* 0x0000a000ff0075a7 */ /* 0x000ea40008001007 */
[----:B-12---:R-:W-:Y:S05]  /*3320*/  @P0 EXIT ;  /* 0x000000000000094d */ /* 0x006fea0003800000 */
[----:B------:R-:W-:Y:S02]  /*3330*/  SHF.L.U32 R3, R3, 0x1f, RZ ;  /* 0x0000001f03037819 */ /* 0x000fe400000006ff */
[----:B------:R-:W-:-:S07]  /*3340*/  MOV R0, UR7 ;  /* 0x0000000700007c02 */ /* 0x000fce0008000f00 */
.L_x_57:
[----:B-1----:R1:W2:Y:S02]  /*3350*/  SYNCS.PHASECHK.TRANS64.TRYWAIT P0, [R0+URZ+0xa0], R3 ;  /* 0x0000a003000075a7 */ /* 0x0022a400080011ff */
[----:B--2---:R-:W-:Y:S05]  /*3360*/  @!P0 NANOSLEEP.SYNCS 0x989680 ;  /* 0x009896800000895d */ /* 0x004fea0003900000 */
[----:B------:R-:W2:Y:S02]  /*3370*/  @!P0 SYNCS.PHASECHK.TRANS64 P0, [R0+URZ+0xa0], R3 ;  /* 0x0000a003000085a7 */ /* 0x000ea400080010ff */
[----:B--2---:R-:W-:Y:S05]  /*3380*/  @P0 EXIT ;  /* 0x000000000000094d */ /* 0x004fea0003800000 */
[----:B------:R-:W-:Y:S05]  /*3390*/  BRA `(.L_x_57) ;  /* 0xfffffffc00ec7947 */ /* 0x000fea000383ffff */
.L_x_50:
[----:B------:R-:W-:Y:S05]  /*33a0*/  BRA.U UP5, `(.L_x_58) ;  /* 0x0000001505487547 */ /* 0x000fea000b800000 */
[----:B------:R-:W-:Y:S01]  /*33b0*/  UMOV UR4, 0x40 ;  /* 0x0000004000047882 */ /* 0x000fe20000000000 */
[----:B------:R-:W-:Y:S01]  /*33c0*/  NOP ;  /* 0x0000000000007918 */ /* 0x000fe20000000000 */
[----:B------:R-:W-:Y:S01]  /*33d0*/  ULEA UR5, UR55, UR4, 0x18 ;  /* 0x0000000437057291 */ /* 0x000fe2000f8ec0ff */
[----:B------:R-:W-:Y:S02]  /*33e0*/  UMOV UR6, 0x400 ;  /* 0x0000040000067882 */ /* 0x000fe40000000000 */
[----:B------:R-:W-:-:S06]  /*33f0*/  ULEA UR6, UR55, UR6, 0x18 ;  /* 0x0000000637067291 */ /* 0x000fcc000f8ec0ff */
[----:B------:R-:W2:Y:S02]  /*3400*/  LDS.U8 R3, [UR5+0x1c] ;  /* 0x00001c05ff037984 */ /* 0x000ea40008000000 */
[----:B--2---:R-:W-:-:S13]  /*3410*/  ISETP.NE.AND P0, PT, R3, RZ, PT ;  /* 0x000000ff0300720c */ /* 0x004fda0003f05270 */
[----:B------:R-:W-:Y:S05]  /*3420*/  @P0 BRA `(.L_x_59) ;  /* 0x0000000400080947 */ /* 0x000fea0003800000 */
[----:B------:R-:W-:Y:S02]  /*3430*/  UISETP.NE.U32.AND UP1, UPT, UR68, 0x1, UPT ;  /* 0x000000014400788c */ /* 0x000fe4000bf25070 */
[----:B------:R-:W-:-:S07]  /*3440*/  UIADD3 UR7, UPT, UPT, UR5, 0x8, URZ ;  /* 0x0000000805077890 */ /* 0x000fce000fffe0ff */
[----:B------:R-:W-:Y:S05]  /*3450*/  BRA.U !UP1, `(.L_x_60) ;  /* 0x00000001099c7547 */ /* 0x000fea000b800000 */
[----:B------:R-:W-:Y:S01]  /*3460*/  ELECT P0, URZ, PT ;  /* 0x0000000000ff782f */ /* 0x000fe20003800000 */
[----:B------:R-:W-:-:S12]  /*3470*/  BSSY B0, `(.L_x_60) ;  /* 0x0000025000007945 */ /* 0x000fd80003800000 */
[----:B------:R-:W-:Y:S05]  /*3480*/  @!P0 BRA `(.L_x_61) ;  /* 0x00000000008c8947 */ /* 0x000fea0003800000 */
[----:B------:R-:W-:-:S05]  /*3490*/  UMOV UR4, 0x10 ;  /* 0x0000001000047882 */ /* 0x000fca0000000000 */
[----:B------:R-:W-:Y:S04]  /*34a0*/  DEPBAR.LE SB2, 0x36 ;  /* 0x0000ad800000791a */ /* 0x000fe80000000000 */
[----:B------:R-:W2:Y:S02]  /*34b0*/  UTCATOMSWS.2CTA.FIND_AND_SET.ALIGN UP0, UR4, UR4 ;  /* 0x00000004000475e3 */ /* 0x000ea40008200800 */
[----:B--2---:R-:W-:Y:S01]  /*34c0*/  MOV R10, UR4 ;  /* 0x00000004000a7c02 */ /* 0x004fe20008000f00 */
[----:B------:R-:W-:Y:S06]  /*34d0*/  BRA.U UP0, `(.L_x_62) ;  /* 0x0000000100187547 */ /* 0x000fec000b800000 */
.L_x_63:
[----:B------:R-:W-:Y:S05]  /*34e0*/  NANOSLEEP 0x64 ;  /* 0x000000640000795d */ /* 0x000fea0003800000 */
[----:B------:R-:W-:-:S05]  /*34f0*/  UMOV UR4, 0x10 ;  /* 0x0000001000047882 */ /* 0x000fca0000000000 */
[----:B------:R-:W-:Y:S04]  /*3500*/  DEPBAR.LE SB2, 0x36 ;  /* 0x0000ad800000791a */ /* 0x000fe80000000000 */
[----:B------:R-:W2:Y:S02]  /*3510*/  UTCATOMSWS.2CTA.FIND_AND_SET.ALIGN UP0, UR4, UR4 ;  /* 0x00000004000475e3 */ /* 0x000ea40008200800 */
[----:B--2---:R-:W-:Y:S01]  /*3520*/  MOV R10, UR4 ;  /* 0x00000004000a7c02 */ /* 0x004fe20008000f00 */
[----:B------:R-:W-:Y:S05]  /*3530*/  BRA.U !UP0, `(.L_x_63) ;  /* 0xfffffffd08e87547 */ /* 0x000fea000b83ffff */
.L_x_62:
[----:B------:R-:W2:Y:S01]  /*3540*/  LDS R6, [UR5+0x10] ;  /* 0x00001005ff067984 */ /* 0x000ea20008000800 */
[----:B------:R-:W-:Y:S01]  /*3550*/  IMAD.U32 R3, RZ, RZ, UR6 ;  /* 0x00000006ff037e24 */ /* 0x000fe2000f8e00ff */
[----:B------:R-:W-:-:S03]  /*3560*/  MOV R4, UR69 ;  /* 0x0000004500047c02 */ /* 0x000fc60008000f00 */
[----:B------:R-:W-:Y:S01]  /*3570*/  VIADD R3, R3, 0x140 ;  /* 0x0000014003037836 */ /* 0x000fe20000000000 */
[----:B--2---:R-:W-:-:S04]  /*3580*/  SHF.L.U32 R6, R6, 0x1f, RZ ;  /* 0x0000001f06067819 */ /* 0x004fc800000006ff */
[----:B------:R-:W2:Y:S02]  /*3590*/  SYNCS.PHASECHK.TRANS64.TRYWAIT P0, [UR5+0x8], R6 ;  /* 0x00000806ff0075a7 */ /* 0x000ea40008001105 */
[----:B--2---:R-:W-:Y:S05]  /*35a0*/  @P0 BRA `(.L_x_64) ;  /* 0x0000000000080947 */ /* 0x004fea0003800000 */
[----:B------:R-:W2:Y:S02]  /*35b0*/  SYNCS.PHASECHK.TRANS64.TRYWAIT P0, [UR5+0x8], R6 ;  /* 0x00000806ff0075a7 */ /* 0x000ea40008001105 */
[----:B--2---:R-:W-:Y:S05]  /*35c0*/  @!P0 BRA `(.L_x_65) ;  /* 0x0000005400948947 */ /* 0x004fea0003800000 */
.L_x_64:
[----:B------:R-:W-:Y:S01]  /*35d0*/  PRMT R4, R4, 0x654, R3 ;  /* 0x0000065404047816 */ /* 0x000fe20000000003 */
[----:B------:R-:W-:Y:S01]  /*35e0*/  HFMA2 R3, -RZ, RZ, 0, 5.9604644775390625e-08 ;  /* 0x00000001ff037431 */ /* 0x000fe200000001ff */
[----:B------:R-:W-:Y:S01]  /*35f0*/  UPRMT UR4, UR69, 0x654, UR7 ;  /* 0x0000065445047896 */ /* 0x000fe20008000007 */
[----:B------:R-:W-:Y:S02]  /*3600*/  IMAD.MOV.U32 R7, RZ, RZ, 0xffff ;  /* 0x0000ffffff077424 */ /* 0x000fe400078e00ff */
[----:B--2---:R-:W-:Y:S02]  /*3610*/  IMAD.MOV.U32 R6, RZ, RZ, 0x4 ;  /* 0x00000004ff067424 */ /* 0x004fe400078e00ff */
[----:B------:R-:W-:Y:S01]  /*3620*/  IMAD.SHL.U32 R9, R10, 0x20, RZ ;  /* 0x000000200a097824 */ /* 0x000fe200078e00ff */
[----:B------:R-:W-:Y:S02]  /*3630*/  MOV R5, UR4 ;  /* 0x0000000400057c02 */ /* 0x000fe40008000f00 */
[-C--:B------:R-:W-:Y:S01]  /*3640*/  SHF.L.U32 R8, R7, R10.reuse, RZ ;  /* 0x0000000a07087219 */ /* 0x080fe200000006ff */
[----:B------:R2:W-:Y:S01]  /*3650*/  SYNCS.ARRIVE.TRANS64.RED RZ, [UR4], R6 ;  /* 0x00000006ffff79a7 */ /* 0x0005e20008000404 */
[----:B------:R-:W-:Y:S01]  /*3660*/  SHF.L.U32 R7, R3, R10, RZ ;  /* 0x0000000a03077219 */ /* 0x000fe200000006ff */
[----:B------:R2:W-:Y:S04]  /*3670*/  STS [UR6+0x140], R9 ;  /* 0x00014009ff007988 */ /* 0x0005e80008000806 */
[----:B------:R2:W-:Y:S04]  /*3680*/  STAS [R4.64], R10 ;  /* 0x0000000a04007dbd */ /* 0x0005e8000c0008ff */
[----:B------:R2:W-:Y:S04]  /*3690*/  ATOMS.OR RZ, [UR5+0x14], R8 ;  /* 0x00001408ffff798c */ /* 0x0005e8000b000005 */
[----:B------:R2:W-:Y:S04]  /*36a0*/  ATOMS.OR RZ, [UR5+0x18], R7 ;  /* 0x00001807ffff798c */ /* 0x0005e8000b000005 */
[----:B------:R2:W-:Y:S02]  /*36b0*/  ATOMS.XOR RZ, [UR5+0x10], R3 ;  /* 0x00001003ffff798c */ /* 0x0005e4000b800005 */
.L_x_61:
[----:B-1----:R-:W-:Y:S05]  /*36c0*/  BSYNC B0 ;  /* 0x0000000000007941 */ /* 0x002fea0003800000 */
.L_x_60:
[----:B------:R-:W-:Y:S05]  /*36d0*/  BRA.U UP1, `(.L_x_66) ;  /* 0x00000001016c7547 */ /* 0x000fea000b800000 */
[----:B------:R-:W-:-:S03]  /*36e0*/  UMOV UR4, 0xffffffff ;  /* 0xffffffff00047882 */ /* 0x000fc60000000000 */
[----:B------:R-:W-:Y:S05]  /*36f0*/  BRA.DIV UR4, `(.L_x_67) ;  /* 0x0000005604607947 */ /* 0x000fea000b800000 */
[----:B------:R-:W-:-:S13]  /*3700*/  ELECT P0, URZ, PT ;  /* 0x0000000000ff782f */ /* 0x000fda0003800000 */
.L_x_155:
[----:B------:R-:W-:Y:S05]  /*3710*/  @!P0 BRA `(.L_x_66) ;  /* 0x00000000005c8947 */ /* 0x000fea0003800000 */
[----:B--2---:R-:W2:Y:S02]  /*3720*/  LDS R4, [UR5+0x10] ;  /* 0x00001005ff047984 */ /* 0x004ea40008000800 */
[----:B--2---:R-:W-:-:S04]  /*3730*/  SHF.L.U32 R4, R4, 0x1f, RZ ;  /* 0x0000001f04047819 */ /* 0x004fc800000006ff */
[----:B------:R-:W2:Y:S02]  /*3740*/  SYNCS.PHASECHK.TRANS64.TRYWAIT P0, [UR5+0x8], R4 ;  /* 0x00000804ff0075a7 */ /* 0x000ea40008001105 */
[----:B--2---:R-:W-:Y:S05]  /*3750*/  @P0 BRA `(.L_x_68) ;  /* 0x0000000000080947 */ /* 0x004fea0003800000 */
[----:B------:R-:W2:Y:S02]  /*3760*/  SYNCS.PHASECHK.TRANS64.TRYWAIT P0, [UR5+0x8], R4 ;  /* 0x00000804ff0075a7 */ /* 0x000ea40008001105 */
[----:B--2---:R-:W-:Y:S05]  /*3770*/  @!P0 BRA `(.L_x_69) ;  /* 0x0000005400648947 */ /* 0x004fea0003800000 */
.L_x_68:
[----:B------:R-:W3:Y:S01]  /*3780*/  LDS R6, [UR6+0x140] ;  /* 0x00014006ff067984 */ /* 0x000ee20008000800 */
[----:B--2---:R-:W-:Y:S02]  /*3790*/  HFMA2 R3, -RZ, RZ, 0, 5.9604644775390625e-08 ;  /* 0x00000001ff037431 */ /* 0x004fe400000001ff */
[----:B------:R-:W-:Y:S01]  /*37a0*/  IMAD.MOV.U32 R4, RZ, RZ, 0xffff ;  /* 0x0000ffffff047424 */ /* 0x000fe200078e00ff */
[----:B------:R-:W-:Y:S01]  /*37b0*/  UPRMT UR4, UR69, 0x654, UR7 ;  /* 0x0000065445047896 */ /* 0x000fe20008000007 */
[----:B---3--:R-:W-:-:S03]  /*37c0*/  IMAD.SHL.U32 R5, R6, 0x20, RZ ;  /* 0x0000002006057824 */ /* 0x008fc600078e00ff */
[-C--:B------:R-:W-:Y:S02]  /*37d0*/  SHF.L.U32 R4, R4, R6.reuse, RZ ;  /* 0x0000000604047219 */ /* 0x080fe400000006ff */
[----:B------:R-:W-:Y:S01]  /*37e0*/  SHF.L.U32 R6, R3, R6, RZ ;  /* 0x0000000603067219 */ /* 0x000fe200000006ff */
[----:B------:R3:W-:Y:S04]  /*37f0*/  STS [UR6+0x140], R5 ;  /* 0x00014005ff007988 */ /* 0x0007e80008000806 */
[----:B------:R3:W-:Y:S04]  /*3800*/  ATOMS.OR RZ, [UR5+0x14], R4 ;  /* 0x00001404ffff798c */ /* 0x0007e8000b000005 */
[----:B------:R3:W-:Y:S01]  /*3810*/  ATOMS.OR RZ, [UR5+0x18], R6 ;  /* 0x00001806ffff798c */ /* 0x0007e2000b000005 */
[----:B------:R-:W-:Y:S03]  /*3820*/  SYNCS.ARRIVE.TRANS64.RED.A1T0 RZ, [UR4], RZ ;  /* 0x000000ffffff79a7 */ /* 0x000fe60008100404 */
[----:B------:R3:W-:Y:S01]  /*3830*/  ATOMS.XOR RZ, [UR5+0x10], R3 ;  /* 0x00001003ffff798c */ /* 0x0007e2000b800005 */
[----:B------:R-:W-:Y:S05]  /*3840*/  BRA `(.L_x_66) ;  /* 0x0000000000107947 */ /* 0x000fea0003800000 */
.L_x_59:
[----:B------:R-:W-:Y:S02]  /*3850*/  MOV R3, 0xffffffff ;  /* 0xffffffff00037802 */ /* 0x000fe40000000f00 */
[----:B------:R-:W-:-:S03]  /*3860*/  MOV R4, 0x3890 ;  /* 0x0000389000047802 */ /* 0x000fc60000000f00 */
[----:B------:R2:W-:Y:S04]  /*3870*/  STS [UR6+0x140], R3 ;  /* 0x00014003ff007988 */ /* 0x0005e80008000806 */
[----:B-12--5:R-:W-:Y:S05]  /*3880*/  CALL.REL.NOINC `($__internal_1_$__cuda_sm10x_tcgen05_guardrail_trap_phase_invalid_during_alloc) ;  /* 0x0000005800c47944 */ /* 0x026fea0003c00000 */
.L_x_66:
[----:B------:R-:W-:Y:S05]  /*3890*/  WARPSYNC.ALL ;  /* 0x0000000000007948 */ /* 0x000fea0003800000 */
[----:B------:R-:W4:Y:S01]  /*38a0*/  S2UR UR4, SR_CgaCtaId ;  /* 0x00000000000479c3 */ /* 0x000f220000008800 */
[----:B------:R-:W-:Y:S01]  /*38b0*/  UMOV UR41, 0x400 ;  /* 0x0000040000297882 */ /* 0x000fe20000000000 */
[----:B------:R-:W-:-:S06]  /*38c0*/  NOP ;  /* 0x0000000000007918 */ /* 0x000fcc0000000000 */
[----:B------:R-:W-:Y:S06]  /*38d0*/  BAR.ARV 0x6, 0xa0 ;  /* 0x0182800000007b1d */ /* 0x000fec0000002000 */
[----:B------:R-:W1:Y:S01]  /*38e0*/  LDCU UR6, c[0x0][0x38c] ;  /* 0x00007180ff0677ac */ /* 0x000e620008000800 */
[----:B------:R-:W-:Y:S01]  /*38f0*/  LOP3.LUT R0, R0, 0xffff, RZ, 0xc0, !PT ;  /* 0x0000ffff00007812 */ /* 0x000fe200078ec0ff */
[----:B--2---:R-:W-:Y:S01]  /*3900*/  IMAD.MOV.U32 R9, RZ, RZ, 0x1 ;  /* 0x00000001ff097424 */ /* 0x004fe200078e00ff */
[----:B------:R-:W-:Y:S01]  /*3910*/  LOP3.LUT R2, R2, 0xffff, RZ, 0xc0, !PT ;  /* 0x0000ffff02027812 */ /* 0x000fe200078ec0ff */
[----:B------:R-:W-:Y:S01]  /*3920*/  IMAD.MOV.U32 R8, RZ, RZ, RZ ;  /* 0x000000ffff087224 */ /* 0x000fe200078e00ff */
[----:B------:R-:W-:Y:S01]  /*3930*/  R2UR UR65, R0 ;  /* 0x00000000004172ca */ /* 0x000fe200000e0000 */
[----:B------:R-:W-:Y:S01]  /*3940*/  UMOV UR47, URZ ;  /* 0x000000ff002f7c82 */ /* 0x000fe20008000000 */
[----:B------:R-:W-:Y:S01]  /*3950*/  R2UR UR43, R2 ;  /* 0x00000000022b72ca */ /* 0x000fe200000e0000 */
[----:B------:R-:W-:Y:S01]  /*3960*/  UMOV UR38, URZ ;  /* 0x000000ff00267c82 */ /* 0x000fe20008000000 */
[----:B------:R-:W-:Y:S01]  /*3970*/  UMOV UR37, URZ ;  /* 0x000000ff00257c82 */ /* 0x000fe20008000000 */
[----:B----4-:R-:W-:-:S02]  /*3980*/  ULEA UR41, UR4, UR41, 0x18 ;  /* 0x0000002904297291 */ /* 0x010fc4000f8ec0ff */
[----:B------:R-:W-:Y:S02]  /*3990*/  UISETP.NE.AND UP3, UPT, UR68, URZ, UPT ;  /* 0x000000ff4400728c */ /* 0x000fe4000bf65270 */
[----:B------:R-:W-:Y:S02]  /*39a0*/  UIADD3 UR5, UPT, UPT, UR41, 0x6400, URZ ;  /* 0x0000640029057890 */ /* 0x000fe4000fffe0ff */
[----:B------:R-:W-:Y:S02]  /*39b0*/  UIADD3 UR4, UPT, UPT, UR41, 0x2e400, URZ ;  /* 0x0002e40029047890 */ /* 0x000fe4000fffe0ff */
[----:B-1----:R-:W-:Y:S01]  /*39c0*/  UIADD3 UR6, UPT, UPT, UR6, 0x7f, URZ ;  /* 0x0000007f06067890 */ /* 0x002fe2000fffe0ff */
[----:B---3--:R-:W1:Y:S01]  /*39d0*/  LDS R3, [UR41+0x140] ;  /* 0x00014029ff037984 */ /* 0x008e620008000800 */
[----:B------:R-:W-:Y:S02]  /*39e0*/  USHF.R.U32.HI UR5, URZ, 0x4, UR5 ;  /* 0x00000004ff057899 */ /* 0x000fe40008011605 */
[----:B------:R-:W-:-:S02]  /*39f0*/  USHF.R.S32.HI UR64, URZ, 0x1f, UR6 ;  /* 0x0000001fff407899 */ /* 0x000fc40008011406 */
[----:B------:R-:W-:Y:S02]  /*3a00*/  USHF.R.U32.HI UR4, URZ, 0x4, UR4 ;  /* 0x00000004ff047899 */ /* 0x000fe40008011604 */
[----:B------:R-:W-:Y:S02]  /*3a10*/  ULEA.HI UR64, UR64, UR6, URZ, 0x7 ;  /* 0x0000000640407291 */ /* 0x000fe4000f8f38ff */
[----:B------:R-:W-:Y:S02]  /*3a20*/  ULOP3.LUT UR5, UR5, 0x3fff, URZ, 0xc0, !UPT ;  /* 0x00003fff05057892 */ /* 0x000fe4000f8ec0ff */
[----:B------:R-:W-:Y:S02]  /*3a30*/  USHF.R.S32.HI UR64, URZ, 0x7, UR64 ;  /* 0x00000007ff407899 */ /* 0x000fe40008011440 */
[----:B------:R-:W-:Y:S02]  /*3a40*/  ULOP3.LUT UR45, UR4, 0x3fff, URZ, 0xc0, !UPT ;  /* 0x00003fff042d7892 */ /* 0x000fe4000f8ec0ff */
[----:B------:R-:W-:Y:S01]  /*3a50*/  UISETP.LT.AND UP0, UPT, UR64, 0x1, UPT ;  /* 0x000000014000788c */ /* 0x000fe2000bf01270 */
[----:B------:R-:W-:Y:S01]  /*3a60*/  UMOV UR62, 0x0 ;  /* 0x00000000003e7882 */ /* 0x000fe20000000000 */
        /* <DEDUP_REMOVED lines=9> */
[----:B------:R-:W-:-:S02]  /*3b00*/  ULOP3.LUT UR44, UR5, 0x10000, URZ, 0xfc, !UPT ;  /* 0x00010000052c7892 */ /* 0x000fc4000f8efcff */
[----:B------:R-:W-:Y:S02]  /*3b10*/  ULOP3.LUT UR45, UR45, 0x10000, URZ, 0xfc, !UPT ;  /* 0x000100002d2d7892 */ /* 0x000fe4000f8efcff */
[----:B------:R-:W-:Y:S01]  /*3b20*/  USEL UR66, UR64, 0x1, !UP0 ;  /* 0x0000000140427887 */ /* 0x000fe2000c000000 */
[----:B------:R-:W-:Y:S01]  /*3b30*/  UMOV UR52, 0x0 ;  /* 0x0000000000347882 */ /* 0x000fe20000000000 */
[----:B------:R-:W-:Y:S01]  /*3b40*/  UMOV UR53, 0x10100010 ;  /* 0x1010001000357882 */ /* 0x000fe20000000000 */
[----:B------:R-:W-:Y:S01]  /*3b50*/  UMOV UR50, 0x0 ;  /* 0x0000000000327882 */ /* 0x000fe20000000000 */
[----:B------:R-:W-:Y:S01]  /*3b60*/  UMOV UR51, 0x10100010 ;  /* 0x1010001000337882 */ /* 0x000fe20000000000 */
[----:B------:R-:W-:Y:S01]  /*3b70*/  UMOV UR48, 0x0 ;  /* 0x0000000000307882 */ /* 0x000fe20000000000 */
[----:B------:R-:W-:Y:S01]  /*3b80*/  UMOV UR49, 0x10100010 ;  /* 0x1010001000317882 */ /* 0x000fe20000000000 */
[----:B-1----:R-:W-:Y:S02]  /*3b90*/  R2UR UR67, R3 ;  /* 0x00000000034372ca */ /* 0x002fe400000e0000 */
[----:B------:R-:W-:-:S13]  /*3ba0*/  CS2R R2, SRZ ;  /* 0x0000000000027805 */ /* 0x000fda000001ff00 */
.L_x_77:
[C---:B------:R-:W-:Y:S02]  /*3bb0*/  LEA R0, R8.reuse, UR41, 0x3 ;  /* 0x0000002908007c11 */ /* 0x040fe4000f8e18ff */
[----:B------:R-:W-:Y:S02]  /*3bc0*/  SHF.L.U32 R5, R3, 0x1f, RZ ;  /* 0x0000001f03057819 */ /* 0x000fe400000006ff */
[----:B------:R-:W-:Y:S02]  /*3bd0*/  LEA R4, R8, UR41, 0x4 ;  /* 0x0000002908047c11 */ /* 0x000fe4000f8e20ff */
[----:B------:R-:W1:Y:S02]  /*3be0*/  SYNCS.PHASECHK.TRANS64.TRYWAIT P0, [R0+URZ+0x90], R5 ;  /* 0x00009005000075a7 */ /* 0x000e6400080011ff */
[----:B-1-3--:R-:W-:Y:S05]  /*3bf0*/  @!P0 BRA `(.L_x_70) ;  /* 0x00000050005c8947 */ /* 0x00afea0003800000 */
.L_x_156:
[----:B-1----:R-:W1:Y:S01]  /*3c00*/  LDS.128 R4, [R4+0x120] ;  /* 0x0001200004047984 */ /* 0x002e620000000c00 */
[----:B------:R-:W-:Y:S02]  /*3c10*/  VIADD R0, R0, 0xa0 ;  /* 0x000000a000007836 */ /* 0x000fe40000000000 */
[----:B------:R-:W-:Y:S01]  /*3c20*/  VIADD R8, R8, 0x1 ;  /* 0x0000000108087836 */ /* 0x000fe20000000000 */
[----:B------:R-:W-:Y:S01]  /*3c30*/  @!PT LDS RZ, [RZ] ;  /* 0x00000000fffff984 */ /* 0x000fe20000000800 */
[----:B------:R-:W-:Y:S01]  /*3c40*/  @!PT LDS RZ, [RZ] ;  /* 0x00000000fffff984 */ /* 0x000fe20000000800 */
[----:B------:R-:W-:Y:S01]  /*3c50*/  @!PT LDS RZ, [RZ] ;  /* 0x00000000fffff984 */ /* 0x000fe20000000800 */
[----:B------:R-:W-:Y:S01]  /*3c60*/  @!PT LDS RZ, [RZ] ;  /* 0x00000000fffff984 */ /* 0x000fe20000000800 */
[----:B------:R2:W-:Y:S06]  /*3c70*/  MEMBAR.ALL.CTA ;  /* 0x0000000000007992 */ /* 0x0005ec0000008000 */
[----:B--2---:R-:W2:Y:S01]  /*3c80*/  FENCE.VIEW.ASYNC.S ;  /* 0x00000000000073c6 */ /* 0x004ea20000000000 */
[----:B------:R-:W-:-:S04]  /*3c90*/  PRMT R0, RZ, 0x654, R0 ;  /* 0x00000654ff007816 */ /* 0x000fc80000000000 */
[----:B--2---:R2:W-:Y:S01]  /*3ca0*/  SYNCS.ARRIVE.TRANS64.RED.A1T0 RZ, [R0+URZ], RZ ;  /* 0x000000ff00ff79a7 */ /* 0x0045e200081004ff */
[----:B-1----:R-:W-:Y:S01]  /*3cb0*/  LOP3.LUT P1, RZ, R6, 0x1, RZ, 0xc0, !PT ;  /* 0x0000000106ff7812 */ /* 0x002fe2000782c0ff */
[----:B--2---:R-:W-:-:S12]  /*3cc0*/  BRA.U UP3, `(.L_x_71) ;  /* 0x0000000503587547 */ /* 0x004fd8000b800000 */
[----:B------:R-:W1:Y:S01]  /*3cd0*/  LDCU UR4, c[0x0][0x38c] ;  /* 0x00007180ff0477ac */ /* 0x000e620008000800 */
[----:B------:R-:W-:Y:S02]  /*3ce0*/  PLOP3.LUT P2, PT, PT, PT, PT, 0x80, 0x8 ;  /* 0x000000000008781c */ /* 0x000fe40003f4f070 */
[----:B------:R-:W-:Y:S01]  /*3cf0*/  SHF.L.U32 R5, R9, 0x1f, RZ ;  /* 0x0000001f09057819 */ /* 0x000fe200000006ff */
[----:B------:R-:W-:Y:S02]  /*3d00*/  ULEA UR46, UR47, UR41, 0x3 ;  /* 0x000000292f2e7291 */ /* 0x000fe4000f8e18ff */
[----:B------:R-:W-:Y:S02]  /*3d10*/  ULEA UR36, UR47, UR67, 0x6 ;  /* 0x000000432f247291 */ /* 0x000fe4000f8e30ff */
[----:B-1----:R-:W-:-:S06]  /*3d20*/  UISETP.GE.AND UP0, UPT, UR4, 0x1, UPT ;  /* 0x000000010400788c */ /* 0x002fcc000bf06270 */
[----:B------:R-:W-:-:S05]  /*3d30*/  PLOP3.LUT P0, PT, PT, PT, UP0, 0x80, 0x8 ;  /* 0x000000000008781c */ /* 0x000fca0003f0f008 */
[----:B------:R-:W-:-:S08]  /*3d40*/  @UP0 ULEA UR4, UR38, UR41, 0x3 ;  /* 0x0000002926040291 */ /* 0x000fd0000f8e18ff */
[----:B------:R-:W-:-:S04]  /*3d50*/  @P0 SHF.L.U32 R0, R2, 0x1f, RZ ;  /* 0x0000001f02000819 */ /* 0x000fc800000006ff */
[----:B------:R1:W2:Y:S01]  /*3d60*/  @P0 SYNCS.PHASECHK.TRANS64.TRYWAIT P2, [UR4], R0 ;  /* 0x00000000ff0005a7 */ /* 0x0002a20008041104 */
[----:B------:R-:W3:Y:S02]  /*3d70*/  SYNCS.PHASECHK.TRANS64.TRYWAIT P0, [UR46+0xd0], R5 ;  /* 0x0000d005ff0075a7 */ /* 0x000ee4000800112e */
[----:B-123--:R-:W-:Y:S05]  /*3d80*/  @!P0 BRA `(.L_x_72) ;  /* 0x00000050000c8947 */ /* 0x00efea0003800000 */
.L_x_158:
[----:B------:R-:W-:Y:S01]  /*3d90*/  UMOV UR42, UR37 ;  /* 0x00000025002a7c82 */ /* 0x000fe20008000000 */
[----:B------:R-:W-:Y:S05]  /*3da0*/  BRA.U !UP0, `(.L_x_73) ;  /* 0x0000000508107547 */ /* 0x000fea000b800000 */
[----:B------:R-:W-:Y:S02]  /*3db0*/  UIADD3 UR42, UPT, UPT, UR66, UR37, URZ ;  /* 0x00000025422a7290 */ /* 0x000fe4000fffe0ff */
[----:B------:R-:W-:Y:S01]  /*3dc0*/  UPLOP3.LUT UP2, UPT, UPT, UPT, UPT, 0x40, 0x4 ;  /* 0x000000000004789c */ /* 0x000fe20003f4e870 */
[----:B------:R-:W-:Y:S01]  /*3dd0*/  UMOV UR39, UR64 ;  /* 0x0000004000277c82 */ /* 0x000fe20008000000 */
[----:B------:R-:W-:-:S09]  /*3de0*/  UMOV UR5, UR38 ;  /* 0x0000002600057c82 */ /* 0x000fd20008000000 */
.L_x_76:
[----:B------:R-:W-:Y:S01]  /*3df0*/  ULEA UR7, UR5, UR41, 0x3 ;  /* 0x0000002905077291 */ /* 0x000fe2000f8e18ff */
[----:B--23--:R-:W-:Y:S11]  /*3e00*/  @P2 BRA `(.L_x_74) ;  /* 0x00000000000c2947 */ /* 0x00cff60003800000 */
[----:B-1----:R-:W-:Y:S04]  /*3e10*/  SHF.L.U32 R5, R2, 0x1f, RZ ;  /* 0x0000001f02057819 */ /* 0x002fe800000006ff */
[----:B------:R-:W1:Y:S02]  /*3e20*/  SYNCS.PHASECHK.TRANS64.TRYWAIT P0, [UR7], R5 ;  /* 0x00000005ff0075a7 */ /* 0x000e640008001107 */
[----:B-1----:R-:W-:Y:S05]  /*3e30*/  @!P0 BRA `(.L_x_75) ;  /* 0x0000004c00f88947 */ /* 0x002fea0003800000 */
.L_x_74:
[----:B------:R-:W-:Y:S01]  /*3e40*/  UISETP.NE.AND UP0, UPT, UR39, 0x1, UPT ;  /* 0x000000012700788c */ /* 0x000fe2000bf05270 */
[----:B------:R-:W-:Y:S01]  /*3e50*/  PLOP3.LUT P2, PT, PT, PT, PT, 0x80, 0x8 ;  /* 0x000000000008781c */ /* 0x000fe20003f4f070 */
[----:B------:R-:W-:Y:S02]  /*3e60*/  UIADD3 UR4, UPT, UPT, UR5, 0x1, URZ ;  /* 0x0000000105047890 */ /* 0x000fe4000fffe0ff */
[----:B------:R-:W-:Y:S02]  /*3e70*/  UIADD3 UR40, UPT, UPT, UR7, 0x28, URZ ;  /* 0x0000002807287890 */ /* 0x000fe4000fffe0ff */
[----:B------:R-:W-:Y:S01]  /*3e80*/  UISETP.NE.AND UP1, UPT, UR4, 0x5, UPT ;  /* 0x000000050400788c */ /* 0x000fe2000bf25270 */
[----:B------:R-:W-:Y:S01]  /*3e90*/  PLOP3.LUT P0, PT, PT, PT, UP0, 0x80, 0x8 ;  /* 0x000000000008781c */ /* 0x000fe20003f0f008 */
[----:B------:R-:W-:Y:S02]  /*3ea0*/  UIADD3 UR37, UPT, UPT, UR37, 0x1, URZ ;  /* 0x0000000125257890 */ /* 0x000fe4000fffe0ff */
[----:B------:R-:W-:Y:S02]  /*3eb0*/  USEL UR6, URZ, 0x1, UP1 ;  /* 0x00000001ff067887 */ /* 0x000fe40008800000 */
[----:B------:R-:W-:Y:S02]  /*3ec0*/  USEL UR38, UR4, URZ, UP1 ;  /* 0x000000ff04267287 */ /* 0x000fe40008800000 */
[----:B------:R-:W-:Y:S02]  /*3ed0*/  UIADD3 UR39, UPT, UPT, UR39, -0x1, URZ ;  /* 0xffffffff27277890 */ /* 0x000fe4000fffe0ff */
[----:B------:R-:W-:Y:S01]  /*3ee0*/  @UP0 ULEA UR4, UR38, UR41, 0x3 ;  /* 0x0000002926040291 */ /* 0x000fe2000f8e18ff */
[----:B------:R-:W-:Y:S01]  /*3ef0*/  LOP3.LUT R2, R2, UR6, RZ, 0x3c, !PT ;  /* 0x0000000602027c12 */ /* 0x000fe2000f8e3cff */
[----:B------:R-:W-:Y:S02]  /*3f00*/  ULEA UR6, UR5, UR45, 0x9 ;  /* 0x0000002d05067291 */ /* 0x000fe4000f8e48ff */
[----:B------:R-:W-:Y:S01]  /*3f10*/  UISETP.NE.AND UP0, UPT, UR37, UR42, UPT ;  /* 0x0000002a2500728c */ /* 0x000fe2000bf05270 */
[----:B-1----:R-:W-:Y:S01]  /*3f20*/  @P0 SHF.L.U32 R0, R2, 0x1f, RZ ;  /* 0x0000001f02000819 */ /* 0x002fe200000006ff */
[----:B------:R-:W-:Y:S02]  /*3f30*/  UIADD3 UR34, UPT, UPT, UR6, 0x2, URZ ;  /* 0x0000000206227890 */ /* 0x000fe4000fffe0ff */
[----:B------:R-:W-:Y:S01]  /*3f40*/  UIADD3 UR30, UPT, UPT, UR6, 0x4, URZ ;  /* 0x00000004061e7890 */ /* 0x000fe2000fffe0ff */
[----:B------:R2:W3:Y:S01]  /*3f50*/  @P0 SYNCS.PHASECHK.TRANS64.TRYWAIT P2, [UR4], R0 ;  /* 0x00000000ff0005a7 */ /* 0x0004e20008041104 */
[----:B------:R-:W-:Y:S02]  /*3f60*/  ULEA UR4, UR5, UR44, 0xb ;  /* 0x0000002c05047291 */ /* 0x000fe4000f8e58ff */
[----:B------:R-:W-:Y:S02]  /*3f70*/  UIADD3 UR26, UPT, UPT, UR6, 0x6, URZ ;  /* 0x00000006061a7890 */ /* 0x000fe4000fffe0ff */
        /* <DEDUP_REMOVED lines=10> */
[----:B------:R-:W-:Y:S01]  /*4020*/  UIADD3 UR8, UPT, UPT, UR4, 0x406, URZ ;  /* 0x0000040604087890 */ /* 0x000fe2000fffe0ff */
[----:B------:R-:W-:Y:S01]  /*4030*/  UMOV UR7, 0x40004040 ;  /* 0x4000404000077882 */ /* 0x000fe20000000000 */
[----:B------:R-:W-:Y:S01]  /*4040*/  UMOV UR5, 0x40004040 ;  /* 0x4000404000057882 */ /* 0x000fe20000000000 */
[----:B------:R-:W-:Y:S01]  /*4050*/  UMOV UR35, 0x40004040 ;  /* 0x4000404000237882 */ /* 0x000fe20000000000 */
[----:B------:R1:W-:Y:S01]  /*4060*/  UTCHMMA.2CTA gdesc[UR4], gdesc[UR6], tmem[UR36], tmem[UR62], idesc[UR63], UP2 ;  /* 0x00ff3e06040075ea */ /* 0x0003e20009200024 */
[----:B------:R-:W-:Y:S01]  /*4070*/  UPLOP3.LUT UP2, UPT, UPT, UPT, UPT, 0x80, 0x8 ;  /* 0x000000000008789c */ /* 0x000fe20003f4f070 */
[----:B------:R-:W-:Y:S01]  /*4080*/  UMOV UR33, 0x40004040 ;  /* 0x4000404000217882 */ /* 0x000fe20000000000 */
[----:B------:R-:W-:Y:S01]  /*4090*/  UMOV UR31, 0x40004040 ;  /* 0x40004040001f7882 */ /* 0x000fe20000000000 */
[----:B------:R2:W-:Y:S01]  /*40a0*/  UTCHMMA.2CTA gdesc[UR32], gdesc[UR34], tmem[UR36], tmem[UR60], idesc[UR61], UPT ;  /* 0x00ff3c22200075ea */ /* 0x0005e2000ba00024 */
        /* <DEDUP_REMOVED lines=14> */
[----:B------:R-:W-:Y:S01]  /*4190*/  UMOV UR9, 0x40004040 ;  /* 0x4000404000097882 */ /* 0x000fe20000000000 */
[----:B------:R2:W-:Y:S01]  /*41a0*/  UTCHMMA.2CTA gdesc[UR12], gdesc[UR14], tmem[UR36], tmem[UR50], idesc[UR51], UPT ;  /* 0x00ff320e0c0075ea */ /* 0x0005e2000ba00024 */
[----:B------:R2:W-:Y:S01]  /*41b0*/  UTCHMMA.2CTA gdesc[UR8], gdesc[UR10], tmem[UR36], tmem[UR48], idesc[UR49], UPT ;  /* 0x00ff300a080075ea */ /* 0x0005e2000ba00024 */
[----:B------:R2:W-:Y:S01]  /*41c0*/  UTCBAR.2CTA.MULTICAST [UR40], URZ, UR43 ;  /* 0x000000ff280073e9 */ /* 0x0005e2000820082b */
[----:B-1----:R-:W-:Y:S01]  /*41d0*/  UMOV UR5, UR38 ;  /* 0x0000002600057c82 */ /* 0x002fe20008000000 */
[----:B------:R-:W-:Y:S05]  /*41e0*/  BRA.U UP0, `(.L_x_76) ;  /* 0xfffffffd00007547 */ /* 0x000fea000b83ffff */
.L_x_73:
[----:B------:R-:W-:Y:S01]  /*41f0*/  UIADD3 UR4, UPT, UPT, UR46, 0xb0, URZ ;  /* 0x000000b02e047890 */ /* 0x000fe2000fffe0ff */
[----:B------:R-:W-:-:S08]  /*4200*/  UMOV UR37, UR42 ;  /* 0x0000002a00257c82 */ /* 0x000fd00008000000 */
[----:B------:R4:W-:Y:S01]  /*4210*/  UTCBAR.2CTA.MULTICAST [UR4], URZ, UR65 ;  /* 0x000000ff040073e9 */ /* 0x0009e20008200841 */
[----:B------:R-:W-:Y:S02]  /*4220*/  NOP ;  /* 0x0000000000007918 */ /* 0x000fe40000000000 */
.L_x_71:
[----:B----4-:R-:W-:Y:S01]  /*4230*/  UIADD3 UR4, UPT, UPT, UR47, 0x1, URZ ;  /* 0x000000012f047890 */ /* 0x010fe2000fffe0ff */
[----:B------:R-:W-:-:S03]  /*4240*/  ISETP.NE.AND P0, PT, R8, 0x2, PT ;  /* 0x000000020800780c */ /* 0x000fc60003f05270 */
[----:B------:R-:W-:Y:S01]  /*4250*/  UISETP.NE.AND UP0, UPT, UR4, 0x4, UPT ;  /* 0x000000040400788c */ /* 0x000fe2000bf05270 */
[----:B-12---:R-:W-:Y:S02]  /*4260*/  SEL R0, RZ, 0x1, P0 ;  /* 0x00000001ff007807 */ /* 0x006fe40000000000 */
[----:B------:R-:W-:Y:S01]  /*4270*/  SEL R8, R8, RZ, P0 ;  /* 0x000000ff08087207 */ /* 0x000fe20000000000 */
[----:B------:R-:W-:Y:S01]  /*4280*/  USEL UR5, URZ, 0x1, UP0 ;  /* 0x00000001ff057887 */ /* 0x000fe20008000000 */
[----:B------:R-:W-:Y:S01]  /*4290*/  LOP3.LUT R3, R3, R0, RZ, 0x3c, !PT ;  /* 0x0000000003037212 */ /* 0x000fe200078e3cff */
[----:B------:R-:W-:-:S04]  /*42a0*/  USEL UR47, UR4, URZ, UP0 ;  /* 0x000000ff042f7287 */ /* 0x000fc80008000000 */
[----:B------:R-:W-:Y:S01]  /*42b0*/  LOP3.LUT R9, R9, UR5, RZ, 0x3c, !PT ;  /* 0x0000000509097c12 */ /* 0x000fe2000f8e3cff */
[----:B------:R-:W-:Y:S07]  /*42c0*/  @P1 BRA `(.L_x_77) ;  /* 0xfffffff800381947 */ /* 0x000fee000383ffff */
[----:B------:R-:W1:Y:S01]  /*42d0*/  S2UR UR8, SR_CgaCtaId ;  /* 0x00000000000879c3 */ /* 0x000e620000008800 */
[----:B------:R-:W-:Y:S01]  /*42e0*/  ELECT P0, URZ, PT ;  /* 0x0000000000ff782f */ /* 0x000fe20003800000 */
[----:B------:R-:W-:Y:S01]  /*42f0*/  HFMA2 R0, -RZ, RZ, 0, 5.9604644775390625e-08 ;  /* 0x00000001ff007431 */ /* 0x000fe200000001ff */
[----:B------:R-:W-:-:S05]  /*4300*/  UMOV UR4, 0x40 ;  /* 0x0000004000047882 */ /* 0x000fca0000000000 */
[----:B------:R-:W-:Y:S01]  /*4310*/  UVIRTCOUNT.DEALLOC.SMPOOL 0x80 ;  /* 0x000000800000784c */ /* 0x000fe20000000000 */
[----:B------:R-:W-:Y:S02]  /*4320*/  UISETP.NE.AND UP1, UPT, UR68, URZ, UPT ;  /* 0x000000ff4400728c */ /* 0x000fe4000bf25270 */
[----:B-1----:R-:W-:-:S09]  /*4330*/  ULEA UR8, UR8, UR4, 0x18 ;  /* 0x0000000408087291 */ /* 0x002fd2000f8ec0ff */
[----:B------:R1:W-:Y:S01]  /*4340*/  @P0 STS.U8 [UR8+0x1c], R0 ;  /* 0x00001c00ff000988 */ /* 0x0003e20008000008 */
[----:B------:R-:W-:Y:S05]  /*4350*/  BRA.U UP1, `(.L_x_78) ;  /* 0x0000000101a07547 */ /* 0x000fea000b800000 */
[----:B------:R-:W-:Y:S01]  /*4360*/  UIADD3 UR7, UPT, UPT, UR41, 0xd0, URZ ;  /* 0x000000d029077890 */ /* 0x000fe2000fffe0ff */
[----:B------:R-:W-:-:S03]  /*4370*/  SHF.L.U32 R3, R9, 0x1f, RZ ;  /* 0x0000001f09037819 */ /* 0x000fc600000006ff */
[----:B------:R-:W-:-:S09]  /*4380*/  ULEA UR4, UR47, UR7, 0x3 ;  /* 0x000000072f047291 */ /* 0x000fd2000f8e18ff */
[----:B------:R-:W2:Y:S02]  /*4390*/  SYNCS.PHASECHK.TRANS64.TRYWAIT P0, [UR4], R3 ;  /* 0x00000003ff0075a7 */ /* 0x000ea40008001104 */
[----:B--2---:R-:W-:Y:S05]  /*43a0*/  @!P0 BRA `(.L_x_79) ;  /* 0x0000004800b48947 */ /* 0x004fea0003800000 */
.L_x_161:
        /* <DEDUP_REMOVED lines=9> */
.L_x_163:
        /* <DEDUP_REMOVED lines=9> */
.L_x_165:
[----:B------:R-:W-:-:S04]  /*44d0*/  UIADD3 UR4, UPT, UPT, UR4, 0x1, URZ ;  /* 0x0000000104047890 */ /* 0x000fc8000fffe0ff */
[----:B------:R-:W-:-:S04]  /*44e0*/  UISETP.NE.AND UP0, UPT, UR4, 0x4, UPT ;  /* 0x000000040400788c */ /* 0x000fc8000bf05270 */
[----:B------:R-:W-:Y:S02]  /*44f0*/  USEL UR5, URZ, 0x1, UP0 ;  /* 0x00000001ff057887 */ /* 0x000fe40008000000 */
[----:B------:R-:W-:-:S04]  /*4500*/  USEL UR4, UR4, URZ, UP0 ;  /* 0x000000ff04047287 */ /* 0x000fc80008000000 */
[----:B------:R-:W-:Y:S01]  /*4510*/  ULEA UR4, UR4, UR7, 0x3 ;  /* 0x0000000704047291 */ /* 0x000fe2000f8e18ff */
[----:B-1----:R-:W-:-:S04]  /*4520*/  LOP3.LUT R3, R2, UR5, RZ, 0x3c, !PT ;  /* 0x0000000502037c12 */ /* 0x002fc8000f8e3cff */
[----:B------:R-:W-:Y:S01]  /*4530*/  SHF.L.U32 R3, R3, 0x1f, RZ ;  /* 0x0000001f03037819 */ /* 0x000fe200000006ff */
[----:B------:R-:W-:-:S04]  /*4540*/  IMAD.U32 R0, RZ, RZ, UR4 ;  /* 0x00000004ff007e24 */ /* 0x000fc8000f8e00ff */
[----:B------:R1:W2:Y:S03]  /*4550*/  SYNCS.PHASECHK.TRANS64.TRYWAIT P0, [R0+URZ], R3 ;  /* 0x00000003000075a7 */ /* 0x0002a600080011ff */
[----:B--2---:R-:W-:Y:S05]  /*4560*/  @!P0 NANOSLEEP.SYNCS 0x989680 ;  /* 0x009896800000895d */ /* 0x004fea0003900000 */
[----:B------:R-:W2:Y:S02]  /*4570*/  @!P0 SYNCS.PHASECHK.TRANS64 P0, [R0+URZ], R3 ;  /* 0x00000003000085a7 */ /* 0x000ea400080010ff */
[----:B--2---:R-:W-:Y:S05]  /*4580*/  @P0 BRA `(.L_x_82) ;  /* 0x0000000000200947 */ /* 0x004fea0003800000 */
.L_x_83:
[----:B--2---:R2:W4:Y:S02]  /*4590*/  SYNCS.PHASECHK.TRANS64.TRYWAIT P0, [R0+URZ], R3 ;  /* 0x00000003000075a7 */ /* 0x00452400080011ff */
[----:B----4-:R-:W-:Y:S05]  /*45a0*/  @!P0 NANOSLEEP.SYNCS 0x989680 ;  /* 0x009896800000895d */ /* 0x010fea0003900000 */
[----:B------:R-:W4:Y:S02]  /*45b0*/  @!P0 SYNCS.PHASECHK.TRANS64 P0, [R0+URZ], R3 ;  /* 0x00000003000085a7 */ /* 0x000f2400080010ff */
[----:B----4-:R-:W-:Y:S05]  /*45c0*/  @!P0 BRA `(.L_x_83) ;  /* 0xfffffffc00f08947 */ /* 0x010fea000383ffff */
[----:B------:R-:W-:Y:S05]  /*45d0*/  BRA `(.L_x_82) ;  /* 0x00000000000c7947 */ /* 0x000fea0003800000 */
.L_x_78:
[----:B------:R-:W-:-:S04]  /*45e0*/  UIADD3 UR4, UPT, UPT, UR41, 0x110, URZ ;  /* 0x0000011029047890 */ /* 0x000fc8000fffe0ff */
[----:B------:R-:W-:-:S09]  /*45f0*/  UPRMT UR4, UR69, 0x654, UR4 ;  /* 0x0000065445047896 */ /* 0x000fd20008000004 */
[----:B------:R-:W-:Y:S03]  /*4600*/  SYNCS.ARRIVE.TRANS64.RED.A1T0 RZ, [UR4], RZ ;  /* 0x000000ffffff79a7 */ /* 0x000fe60008100404 */
.L_x_82:
[----:B-12---:R-:W-:Y:S01]  /*4610*/  SHF.L.U32 R3, RZ, 0x1f, RZ ;  /* 0x0000001fff037819 */ /* 0x006fe200000006ff */
[----:B------:R-:W-:Y:S01]  /*4620*/  UIADD3 UR4, UPT, UPT, UR41, 0x110, URZ ;  /* 0x0000011029047890 */ /* 0x000fe2000fffe0ff */
[----:B------:R-:W-:Y:S02]  /*4630*/  PLOP3.LUT P0, PT, PT, PT, UP1, 0x80, 0x8 ;  /* 0x000000000008781c */ /* 0x000fe40003f0f018 */
[----:B------:R-:W1:Y:S02]  /*4640*/  SYNCS.PHASECHK.TRANS64.TRYWAIT P1, [UR41+0x110], R3 ;  /* 0x00011003ff0075a7 */ /* 0x000e640008021129 */
[----:B-1----:R-:W-:Y:S09]  /*4650*/  @!P1 BRA `(.L_x_84) ;  /* 0x0000004800509947 */ /* 0x002ff20003800000 */
.L_x_167:
[----:B------:R-:W-:Y:S01]  /*4660*/  @!UP1 UPRMT UR4, UR69, 0x654, UR4 ;  /* 0x0000065445049896 */ /* 0x000fe20008000004 */
[----:B------:R-:W-:Y:S01]  /*4670*/  UMOV UR5, 0xffff ;  /* 0x0000ffff00057882 */ /* 0x000fe20000000000 */
[----:B------:R-:W-:-:S07]  /*4680*/  UMOV UR6, 0x1 ;  /* 0x0000000100067882 */ /* 0x000fce0000000000 */
[----:B------:R-:W-:Y:S01]  /*4690*/  @!P0 SYNCS.ARRIVE.TRANS64.RED.A1T0 RZ, [UR4], RZ ;  /* 0x000000ffffff89a7 */ /* 0x000fe20008100404 */
[----:B------:R-:W-:Y:S01]  /*46a0*/  NOP ;  /* 0x0000000000007918 */ /* 0x000fe20000000000 */
[----:B-1----:R-:W1:Y:S01]  /*46b0*/  LDS R0, [UR8+0x14] ;  /* 0x00001408ff007984 */ /* 0x002e620008000800 */
[----:B------:R-:W-:-:S04]  /*46c0*/  ULOP3.LUT UR4, UR67, 0xffff, URZ, 0xc0, !UPT ;  /* 0x0000ffff43047892 */ /* 0x000fc8000f8ec0ff */
[----:B------:R-:W-:-:S04]  /*46d0*/  USHF.R.U32.HI UR4, URZ, 0x5, UR4 ;  /* 0x00000005ff047899 */ /* 0x000fc80008011604 */
[----:B------:R-:W-:Y:S02]  /*46e0*/  USHF.L.U32 UR5, UR5, UR4, URZ ;  /* 0x0000000405057299 */ /* 0x000fe400080006ff */
[----:B------:R-:W-:-:S04]  /*46f0*/  USHF.L.U32 UR4, UR6, UR4, URZ ;  /* 0x0000000406047299 */ /* 0x000fc800080006ff */
[----:B-1----:R-:W-:-:S04]  /*4700*/  LOP3.LUT R0, R0, UR5, RZ, 0xc0, !PT ;  /* 0x0000000500007c12 */ /* 0x002fc8000f8ec0ff */
[----:B------:R-:W-:-:S13]  /*4710*/  ISETP.NE.AND P0, PT, R0, UR5, PT ;  /* 0x0000000500007c0c */ /* 0x000fda000bf05270 */
[----:B------:R-:W-:Y:S05]  /*4720*/  @P0 BRA `(.L_x_85) ;  /* 0x0000000000580947 */ /* 0x000fea0003800000 */
[----:B------:R-:W1:Y:S02]  /*4730*/  LDS R0, [UR8+0x18] ;  /* 0x00001808ff007984 */ /* 0x000e640008000800 */
[----:B-1----:R-:W-:-:S04]  /*4740*/  LOP3.LUT R0, R0, UR4, RZ, 0xc0, !PT ;  /* 0x0000000400007c12 */ /* 0x002fc8000f8ec0ff */
[----:B------:R-:W-:-:S13]  /*4750*/  ISETP.NE.AND P0, PT, R0, UR4, PT ;  /* 0x0000000400007c0c */ /* 0x000fda000bf05270 */
[----:B------:R-:W-:Y:S05]  /*4760*/  @P0 BRA `(.L_x_86) ;  /* 0x00000000003c0947 */ /* 0x000fea0003800000 */
[----:B------:R-:W1:Y:S01]  /*4770*/  S2R R2, SR_LANEID ;  /* 0x0000000000027919 */ /* 0x000e620000000000 */
[----:B------:R-:W-:Y:S01]  /*4780*/  ULOP3.LUT UR5, URZ, UR5, URZ, 0x33, !UPT ;  /* 0x00000005ff057292 */ /* 0x000fe2000f8e33ff */
[----:B------:R-:W-:Y:S01]  /*4790*/  LOP3.LUT R4, RZ, UR4, RZ, 0x33, !PT ;  /* 0x00000004ff047c12 */ /* 0x000fe2000f8e33ff */
[----:B------:R-:W-:Y:S02]  /*47a0*/  VOTEU.ANY UR4, UPT, PT ;  /* 0x0000000000047886 */ /* 0x000fe400038e0100 */
[----:B------:R-:W-:Y:S01]  /*47b0*/  UFLO.U32 UR4, UR4 ;  /* 0x00000004000472bd */ /* 0x000fe200080e0000 */
[----:B------:R-:W2:Y:S01]  /*47c0*/  REDUX UR6, R4 ;  /* 0x00000000040673c4 */ /* 0x000ea20000000000 */
[----:B------:R-:W-:-:S06]  /*47d0*/  IMAD.U32 R0, RZ, RZ, UR5 ;  /* 0x00000005ff007e24 */ /* 0x000fcc000f8e00ff */
[----:B------:R4:W-:Y:S01]  /*47e0*/  UTCATOMSWS.AND URZ, UR5 ;  /* 0x0000000500ff79e3 */ /* 0x0009e20008000000 */
[----:B------:R-:W3:Y:S01]  /*47f0*/  REDUX UR7, R0 ;  /* 0x00000000000773c4 */ /* 0x000ee20000000000 */
[----:B-1----:R-:W-:Y:S01]  /*4800*/  ISETP.EQ.U32.AND P0, PT, R2, UR4, PT ;  /* 0x0000000402007c0c */ /* 0x002fe2000bf02070 */
[----:B--2---:R-:W-:Y:S01]  /*4810*/  IMAD.U32 R2, RZ, RZ, UR6 ;  /* 0x00000006ff027e24 */ /* 0x004fe2000f8e00ff */
[----:B---3--:R-:W-:-:S11]  /*4820*/  MOV R3, UR7 ;  /* 0x0000000700037c02 */ /* 0x008fd60008000f00 */
[----:B------:R4:W-:Y:S04]  /*4830*/  @P0 ATOMS.AND RZ, [UR8+0x14], R3 ;  /* 0x00001403ffff098c */ /* 0x0009e8000a800008 */
[----:B------:R4:W-:Y:S01]  /*4840*/  @P0 ATOMS.AND RZ, [UR8+0x18], R2 ;  /* 0x00001802ffff098c */ /* 0x0009e2000a800008 */
[----:B------:R-:W-:Y:S05]  /*4850*/  BRA `(.L_x_87) ;  /* 0x0000000000147947 */ /* 0x000fea0003800000 */
.L_x_86:
[----:B------:R-:W-:Y:S02]  /*4860*/  MOV R2, 0x4880 ;  /* 0x0000488000027802 */ /* 0x000fe40000000f00 */
[----:B---3-5:R-:W-:Y:S05]  /*4870*/  CALL.REL.NOINC `($__internal_0_$__cuda_sm10x_tcgen05_guardrail_trap_col_being_dealloced_not_returned_by_alloc) ;  /* 0x0000004800bc7944 */ /* 0x028fea0003c00000 */
[----:B------:R-:W-:Y:S05]  /*4880*/  BRA `(.L_x_87) ;  /* 0x0000000000087947 */ /* 0x000fea0003800000 */
.L_x_85:
[----:B------:R-:W-:Y:S02]  /*4890*/  MOV R2, 0x48b0 ;  /* 0x000048b000027802 */ /* 0x000fe40000000f00 */
[----:B---3-5:R-:W-:Y:S05]  /*48a0*/  CALL.REL.NOINC `($__internal_2_$__cuda_sm10x_tcgen05_guardrail_trap_unallocated_columns_being_dealloced) ;  /* 0x0000004800c87944 */ /* 0x028fea0003c00000 */
.L_x_87:
[----:B------:R-:W-:Y:S01]  /*48b0*/  NOP ;  /* 0x0000000000007918 */ /* 0x000fe20000000000 */
[----:B----4-:R-:W-:Y:S05]  /*48c0*/  EXIT ;  /* 0x000000000000794d */ /* 0x010fea0003800000 */
.L_x_58:
[----:B------:R-:W-:-:S09]  /*48d0*/  UISETP.NE.OR UP0, UPT, UR20, 0x3, !UP4 ;  /* 0x000000031400788c */ /* 0x000fd2000e705670 */
[----:B------:R-:W-:Y:S05]  /*48e0*/  BRA.U UP0, `(.L_x_88) ;  /* 0x0000001100207547 */ /* 0x000fea000b800000 */
[----:B------:R-:W2:Y:S01]  /*48f0*/  LDCU.64 UR4, c[0x0][0x888] ;  /* 0x00011100ff0477ac */ /* 0x000ea20008000a00 */
[----:B------:R-:W3:Y:S01]  /*4900*/  LDC.64 R12, c[0x0][0x348] ;  /* 0x0000d200ff0c7b82 */ /* 0x000ee20000000a00 */
[----:B------:R-:W-:Y:S02]  /*4910*/  HFMA2 R9, -RZ, RZ, 0, 0 ;  /* 0x00000000ff097431 */ /* 0x000fe400000001ff */
[----:B------:R-:W-:Y:S01]  /*4920*/  IMAD.MOV.U32 R11, RZ, RZ, 0x1 ;  /* 0x00000001ff0b7424 */ /* 0x000fe200078e00ff */
[----:B------:R-:W4:Y:S01]  /*4930*/  LDCU UR37, c[0x0][0x370] ;  /* 0x00006e00ff2577ac */ /* 0x000f220008000800 */
[----:B------:R-:W-:Y:S01]  /*4940*/  IMAD.MOV.U32 R10, RZ, RZ, RZ ;  /* 0x000000ffff0a7224 */ /* 0x000fe200078e00ff */
[----:B------:R-:W-:Y:S01]  /*4950*/  MOV R3, 0x2000 ;  /* 0x0000200000037802 */ /* 0x000fe20000000f00 */
[----:B------:R-:W4:Y:S01]  /*4960*/  LDCU.128 UR32, c[0x0][0xb10] ;  /* 0x00016200ff2077ac */ /* 0x000f220008000c00 */
[----:B------:R-:W1:Y:S01]  /*4970*/  LDCU UR29, c[0x0][0x374] ;  /* 0x00006e80ff1d77ac */ /* 0x000e620008000800 */
[----:B------:R-:W1:Y:S01]  /*4980*/  LDCU.64 UR30, c[0x0][0x890] ;  /* 0x00011200ff1e77ac */ /* 0x000e620008000a00 */
[----:B--2---:R-:W-:Y:S01]  /*4990*/  UISETP.NE.U32.AND UP0, UPT, UR4, URZ, UPT ;  /* 0x000000ff0400728c */ /* 0x004fe2000bf05070 */
[----:B------:R-:W2:Y:S01]  /*49a0*/  LDCU UR15, c[0x0][0xb0c] ;  /* 0x00016180ff0f77ac */ /* 0x000ea20008000800 */
[----:B------:R-:W3:Y:S01]  /*49b0*/  LDCU UR40, c[0x0][0xb20] ;  /* 0x00016400ff2877ac */ /* 0x000ee20008000800 */
[----:B------:R-:W3:Y:S01]  /*49c0*/  LDCU UR4, c[0x0][0xb30] ;  /* 0x00016600ff0477ac */ /* 0x000ee20008000800 */
[----:B----4-:R-:W-:-:S02]  /*49d0*/  UIMAD.WIDE.U32 UR6, UR37, UR32, URZ ;  /* 0x00000020250672a5 */ /* 0x010fc4000f8e00ff */
[----:B-1----:R-:W-:Y:S02]  /*49e0*/  UIMAD.WIDE.U32 UR8, UR29, UR35, URZ ;  /* 0x000000231d0872a5 */ /* 0x002fe4000f8e00ff */
[----:B------:R-:W-:Y:S02]  /*49f0*/  UISETP.NE.U32.AND UP6, UPT, UR30, URZ, UPT ;  /* 0x000000ff1e00728c */ /* 0x000fe4000bfc5070 */
[----:B------:R-:W-:Y:S01]  /*4a00*/  UISETP.NE.AND.EX UP5, UPT, UR5, URZ, UPT, UP0 ;  /* 0x000000ff0500728c */ /* 0x000fe2000bfa5300 */
[----:B------:R-:W-:Y:S01]  /*4a10*/  UMOV UR24, 0x400 ;  /* 0x0000040000187882 */ /* 0x000fe20000000000 */
[----:B------:R-:W-:Y:S01]  /*4a20*/  UISETP.NE.AND UP0, UPT, UR42, 0x1, UPT ;  /* 0x000000012a00788c */ /* 0x000fe2000bf05270 */
[----:B------:R-:W-:Y:S01]  /*4a30*/  UMOV UR6, UR7 ;  /* 0x0000000700067c82 */ /* 0x000fe20008000000 */
[----:B------:R-:W-:Y:S01]  /*4a40*/  UMOV UR38, UR9 ;  /* 0x0000000900267c82 */ /* 0x000fe20008000000 */
[----:B--2---:R-:W-:Y:S01]  /*4a50*/  UISETP.NE.AND UP0, UPT, UR15, 0x1, UPT ;  /* 0x000000010f00788c */ /* 0x004fe2000bf05270 */
[----:B------:R-:W-:Y:S01]  /*4a60*/  UMOV UR25, URZ ;  /* 0x000000ff00197c82 */ /* 0x000fe20008000000 */
[----:B------:R-:W-:-:S02]  /*4a70*/  UPLOP3.LUT UP4, UPT, UPT, UPT, UPT, 0x40, 0x4 ;  /* 0x000000000004789c */ /* 0x000fc40003f8e870 */
[----:B------:R-:W-:Y:S01]  /*4a80*/  UISETP.GE.AND UP2, UPT, UR42, 0x1, UPT ;  /* 0x000000012a00788c */ /* 0x000fe2000bf46270 */
[----:B------:R-:W1:Y:S01]  /*4a90*/  LDCU.64 UR16, c[0x0][0xb28] ;  /* 0x00016500ff1077ac */ /* 0x000e620008000a00 */
[----:B------:R-:W-:Y:S02]  /*4aa0*/  ULEA UR24, UR55, UR24, 0x18 ;  /* 0x0000001837187291 */ /* 0x000fe4000f8ec0ff */
[----:B------:R-:W-:Y:S02]  /*4ab0*/  UISETP.NE.AND.EX UP6, UPT, UR31, URZ, UPT, UP6 ;  /* 0x000000ff1f00728c */ /* 0x000fe4000bfc5360 */
[----:B------:R-:W-:Y:S02]  /*4ac0*/  USHF.R.U32.HI UR39, URZ, UR33, UR6 ;  /* 0x00000021ff277299 */ /* 0x000fe40008011606 */
[----:B---3--:R-:W-:Y:S02]  /*4ad0*/  USHF.R.U32.HI UR38, URZ, UR40, UR38 ;  /* 0x00000028ff267299 */ /* 0x008fe40008011626 */
[----:B------:R-:W-:-:S02]  /*4ae0*/  UISETP.NE.AND UP0, UPT, UR34, 0x1, UPT ;  /* 0x000000012200788c */ /* 0x000fc4000bf05270 */
[----:B------:R-:W-:-:S11]  /*4af0*/  UISETP.NE.AND UP3, UPT, UR4, 0x1, UPT ;  /* 0x000000010400788c */ /* 0x000fd6000bf65270 */
.L_x_97:
[C---:B------:R-:W-:Y:S02]  /*4b00*/  LEA R8, R10.reuse, UR24, 0x3 ;  /* 0x000000180a087c11 */ /* 0x040fe4000f8e18ff */
[----:B------:R-:W-:Y:S02]  /*4b10*/  SHF.L.U32 R5, R9, 0x1f, RZ ;  /* 0x0000001f09057819 */ /* 0x000fe400000006ff */
[----:B------:R-:W-:Y:S02]  /*4b20*/  LEA R6, R10, UR24, 0x4 ;  /* 0x000000180a067c11 */ /* 0x000fe4000f8e20ff */
[----:B--2---:R-:W2:Y:S02]  /*4b30*/  SYNCS.PHASECHK.TRANS64.TRYWAIT P0, [R8+URZ+0x90], R5 ;  /* 0x00009005080075a7 */ /* 0x004ea400080011ff */
[----:B--2---:R-:W-:Y:S05]  /*4b40*/  @!P0 BRA `(.L_x_89) ;  /* 0x00000044002c8947 */ /* 0x004fea0003800000 */
.L_x_168:
[----:B--2---:R-:W2:Y:S01]  /*4b50*/  LDS.128 R4, [R6+0x120] ;  /* 0x0001200006047984 */ /* 0x004ea20000000c00 */
[----:B------:R-:W-:Y:S01]  /*4b60*/  UISETP.GE.AND UP0, UPT, UR42, 0x1, UPT ;  /* 0x000000012a00788c */ /* 0x000fe2000bf06270 */
[----:B------:R-:W-:Y:S01]  /*4b70*/  @!PT LDS RZ, [RZ] ;  /* 0x00000000fffff984 */ /* 0x000fe20000000800 */
[----:B------:R-:W-:Y:S01]  /*4b80*/  @!PT LDS RZ, [RZ] ;  /* 0x00000000fffff984 */ /* 0x000fe20000000800 */
[----:B------:R-:W-:Y:S01]  /*4b90*/  @!PT LDS RZ, [RZ] ;  /* 0x00000000fffff984 */ /* 0x000fe20000000800 */
[----:B------:R-:W-:Y:S01]  /*4ba0*/  @!PT LDS RZ, [RZ] ;  /* 0x00000000fffff984 */ /* 0x000fe20000000800 */
[----:B------:R3:W-:Y:S06]  /*4bb0*/  MEMBAR.ALL.CTA ;  /* 0x0000000000007992 */ /* 0x0007ec0000008000 */
[----:B---3--:R-:W3:Y:S01]  /*4bc0*/  FENCE.VIEW.ASYNC.S ;  /* 0x00000000000073c6 */ /* 0x008ee20000000000 */
[----:B--2---:R-:W-:Y:S11]  /*4bd0*/  LOP3.LUT P0, RZ, R6, 0x1, RZ, 0xc0, !PT ;  /* 0x0000000106ff7812 */ /* 0x004ff6000780c0ff */
[----:B------:R-:W-:Y:S02]  /*4be0*/  @!UPT UIADD3 URZ, UPT, UPT, URZ, URZ, URZ ;  /* 0x000000fffffff290 */ /* 0x000fe4000fffe0ff */
[----:B---3--:R-:W-:Y:S01]  /*4bf0*/  VOTEU.ANY UP2, P0 ;  /* 0x0000000000ff7886 */ /* 0x008fe20000040100 */
[----:B------:R-:W-:Y:S11]  /*4c00*/  PLOP3.LUT P0, PT, PT, PT, UP2, 0x80, 0x8 ;  /* 0x000000000008781c */ /* 0x000ff60003f0f028 */
[----:B------:R-:W-:Y:S02]  /*4c10*/  @!UPT UIADD3 URZ, UPT, UPT, URZ, URZ, URZ ;  /* 0x000000fffffff290 */ /* 0x000fe4000fffe0ff */
[----:B------:R-:W-:Y:S02]  /*4c20*/  @P0 SHF.R.U32.HI R0, RZ, 0x10, R5 ;  /* 0x00000010ff000819 */ /* 0x000fe40000011605 */
[----:B------:R-:W-:Y:S02]  /*4c30*/  @P0 MOV R2, R4 ;  /* 0x0000000400020202 */ /* 0x000fe40000000f00 */
[----:B------:R-:W-:Y:S01]  /*4c40*/  @P0 R2UR UR4, R0 ;  /* 0x00000000000402ca */ /* 0x000fe200000e0000 */
[----:B------:R-:W-:Y:S01]  /*4c50*/  VIADD R0, R8, 0xa0 ;  /* 0x000000a008007836 */ /* 0x000fe20000000000 */
[----:B------:R-:W-:Y:S02]  /*4c60*/  @P0 LOP3.LUT R4, R5, 0xffff, RZ, 0xc0, !PT ;  /* 0x0000ffff05040812 */ /* 0x000fe400078ec0ff */
[----:B------:R-:W-:Y:S02]  /*4c70*/  @P0 R2UR UR6, R2 ;  /* 0x00000000020602ca */ /* 0x000fe400000e0000 */
[----:B------:R-:W-:Y:S02]  /*4c80*/  PRMT R0, RZ, 0x654, R0 ;  /* 0x00000654ff007816 */ /* 0x000fe40000000000 */
[----:B------:R-:W-:Y:S02]  /*4c90*/  @P0 R2UR UR5, R4 ;  /* 0x00000000040502ca */ /* 0x000fe400000e0000 */
[----:B------:R2:W-:Y:S03]  /*4ca0*/  SYNCS.ARRIVE.TRANS64.RED.A1T0 RZ, [R0+URZ], RZ ;  /* 0x000000ff00ff79a7 */ /* 0x0005e600081004ff */
[----:B------:R-:W-:Y:S04]  /*4cb0*/  @UP2 UMOV UR28, UR4 ;  /* 0x00000004001c2c82 */ /* 0x000fe80008000000 */
[----:B------:R-:W-:Y:S04]  /*4cc0*/  @UP2 UMOV UR14, UR6 ;  /* 0x00000006000e2c82 */ /* 0x000fe80008000000 */
[----:B------:R-:W-:Y:S01]  /*4cd0*/  @UP2 UMOV UR13, UR5 ;  /* 0x00000005000d2c82 */ /* 0x000fe20008000000 */
[----:B------:R-:W-:Y:S05]  /*4ce0*/  BRA.U !UP0, `(.L_x_90) ;  /* 0x0000000108c07547 */ /* 0x000fea000b800000 */
[----:B------:R-:W-:Y:S02]  /*4cf0*/  UIMAD.WIDE.U32 UR8, UR13, UR35, URZ ;  /* 0x000000230d0872a5 */ /* 0x000fe4000f8e00ff */
[----:B------:R-:W-:Y:S02]  /*4d00*/  UP2UR UR12, UPR, URZ, 0x4 ;  /* 0x00000004ff0c7883 */ /* 0x000fe40008000000 */
[----:B------:R-:W-:Y:S02]  /*4d10*/  UISETP.NE.AND UP2, UPT, UR34, 0x1, UPT ;  /* 0x000000012200788c */ /* 0x000fe4000bf45270 */
[----:B------:R-:W-:Y:S02]  /*4d20*/  UIMAD.WIDE.U32 UR10, UR14, UR32, URZ ;  /* 0x000000200e0a72a5 */ /* 0x000fe4000f8e00ff */
[----:B------:R-:W-:Y:S02]  /*4d30*/  USEL UR4, UR29, UR38, !UP2 ;  /* 0x000000261d047287 */ /* 0x000fe4000d000000 */
[----:B------:R-:W-:Y:S02]  /*4d40*/  UISETP.NE.AND UP0, UPT, UR15, 0x1, UPT ;  /* 0x000000010f00788c */ /* 0x000fe4000bf05270 */
[----:B------:R-:W-:Y:S02]  /*4d50*/  UP2UR UR22, UPR, URZ, 0x2 ;  /* 0x00000002ff167883 */ /* 0x000fe40008000000 */
[----:B------:R-:W-:Y:S02]  /*4d60*/  UISETP.NE.AND UP1, UPT, UR42, 0x1, UPT ;  /* 0x000000012a00788c */ /* 0x000fe4000bf25270 */
[----:B-1----:R-:W-:Y:S02]  /*4d70*/  UIMAD.WIDE.U32 UR18, UR4, UR16, URZ ;  /* 0x00000010041272a5 */ /* 0x002fe4000f8e00ff */
[----:B------:R-:W-:Y:S01]  /*4d80*/  USEL UR7, UR37, UR39, !UP0 ;  /* 0x0000002725077287 */ /* 0x000fe2000c000000 */
[----:B------:R-:W-:Y:S02]  /*4d90*/  UMOV UR5, UR9 ;  /* 0x0000000900057c82 */ /* 0x000fe40008000000 */
[----:B------:R-:W-:Y:S02]  /*4da0*/  USHF.R.U32.HI UR6, URZ, UR40, UR5 ;  /* 0x00000028ff067299 */ /* 0x000fe40008011605 */
[----:B------:R-:W-:Y:S02]  /*4db0*/  UIMAD.WIDE.U32 UR20, UR7, UR16, URZ ;  /* 0x00000010071472a5 */ /* 0x000fe4000f8e00ff */
[----:B------:R-:W-:Y:S02]  /*4dc0*/  USEL UR6, UR13, UR6, !UP2 ;  /* 0x000000060d067287 */ /* 0x000fe4000d000000 */
[----:B------:R-:W-:Y:S01]  /*4dd0*/  UISETP.NE.AND UP2, UPT, UR12, URZ, UPT ;  /* 0x000000ff0c00728c */ /* 0x000fe2000bf45270 */
[----:B------:R-:W-:Y:S01]  /*4de0*/  UMOV UR5, UR11 ;  /* 0x0000000b00057c82 */ /* 0x000fe20008000000 */
[----:B------:R-:W-:Y:S02]  /*4df0*/  UIMAD.WIDE.U32 UR10, UR6, UR16, URZ ;  /* 0x00000010060a72a5 */ /* 0x000fe4000f8e00ff */
[----:B------:R-:W-:Y:S03]  /*4e00*/  USHF.R.U32.HI UR8, URZ, UR33, UR5 ;  /* 0x00000021ff087299 */ /* 0x000fe60008011605 */
[----:B------:R-:W-:Y:S02]  /*4e10*/  UMOV UR5, UR19 ;  /* 0x0000001300057c82 */ /* 0x000fe40008000000 */
[----:B------:R-:W-:Y:S03]  /*4e20*/  @UP1 USHF.R.U32.HI UR4, URZ, UR17, UR5 ;  /* 0x00000011ff041299 */ /* 0x000fe60008011605 */
[----:B------:R-:W-:Y:S01]  /*4e30*/  UMOV UR5, UR21 ;  /* 0x0000001500057c82 */ /* 0x000fe20008000000 */
[----:B------:R-:W-:Y:S02]  /*4e40*/  UIMAD UR4, UR42, UR4, URZ ;  /* 0x000000042a0472a4 */ /* 0x000fe4000f8e02ff */
[----:B------:R-:W-:Y:S02]  /*4e50*/  @UP1 USHF.R.U32.HI UR7, URZ, UR17, UR5 ;  /* 0x00000011ff071299 */ /* 0x000fe40008011605 */
[----:B------:R-:W-:Y:S02]  /*4e60*/  USEL UR5, UR14, UR8, !UP0 ;  /* 0x000000080e057287 */ /* 0x000fe4000c000000 */
[----:B------:R-:W-:Y:S02]  /*4e70*/  UIMAD UR8, UR42, UR7, URZ ;  /* 0x000000072a0872a4 */ /* 0x000fe4000f8e02ff */
[----:B------:R-:W-:Y:S03]  /*4e80*/  UISETP.GE.AND UP0, UPT, UR6, UR4, UPT ;  /* 0x000000040600728c */ /* 0x000fe6000bf06270 */
[----:B------:R-:W-:Y:S01]  /*4e90*/  UMOV UR4, UR11 ;  /* 0x0000000b00047c82 */ /* 0x000fe20008000000 */
[----:B------:R-:W-:Y:S02]  /*4ea0*/  UISETP.GE.OR UP0, UPT, UR5, UR8, UP0 ;  /* 0x000000080500728c */ /* 0x000fe40008706670 */
[----:B------:R-:W-:Y:S02]  /*4eb0*/  USHF.R.U32.HI UR4, URZ, UR17, UR4 ;  /* 0x00000011ff047299 */ /* 0x000fe40008011604 */
[----:B------:R-:W-:Y:S02]  /*4ec0*/  UIMAD.WIDE.U32 UR8, UR5, UR16, URZ ;  /* 0x00000010050872a5 */ /* 0x000fe4000f8e00ff */
[----:B------:R-:W-:Y:S04]  /*4ed0*/  USEL UR10, UR6, UR4, !UP1 ;  /* 0x00000004060a7287 */ /* 0x000fe8000c800000 */
[----:B------:R-:W-:Y:S01]  /*4ee0*/  UIADD3 UR11, UPT, UPT, -UR10, URZ, URZ ;  /* 0x000000ff0a0b7290 */ /* 0x000fe2000fffe1ff */
[----:B------:R-:W-:Y:S02]  /*4ef0*/  @!UP0 UMOV UR4, UR9 ;  /* 0x0000000900048c82 */ /* 0x000fe40008000000 */
[----:B------:R-:W-:Y:S02]  /*4f00*/  @!UP0 USHF.R.U32.HI UR4, URZ, UR17, UR4 ;  /* 0x00000011ff048299 */ /* 0x000fe40008011604 */
[----:B------:R-:W-:Y:S02]  /*4f10*/  UIMAD UR8, UR42, UR11, UR6 ;  /* 0x0000000b2a0872a4 */ /* 0x000fe4000f8e0206 */
[----:B------:R-:W-:Y:S02]  /*4f20*/  @!UP0 USEL UR4, UR5, UR4, !UP1 ;  /* 0x0000000405048287 */ /* 0x000fe4000c800000 */
[----:B------:R-:W-:Y:S02]  /*4f30*/  UISETP.NE.AND UP1, UPT, UR22, URZ, UPT ;  /* 0x000000ff1600728c */ /* 0x000fe4000bf25270 */
[----:B------:R-:W-:Y:S02]  /*4f40*/  @!UP0 UIMAD UR8, UR7, UR8, UR4 ;  /* 0x00000008070882a4 */ /* 0x000fe4000f8e0204 */
[----:B------:R-:W-:Y:S02]  /*4f50*/  @!UP0 UIADD3 UR9, UPT, UPT, UR10, -UR4, URZ ;  /* 0x800000040a098290 */ /* 0x000fe4000fffe0ff */
[----:B------:R-:W-:Y:S02]  /*4f60*/  UIADD3 UR4, UPT, UPT, -UR5, URZ, URZ ;  /* 0x000000ff05047290 */ /* 0x000fe4000fffe1ff */
[----:B------:R-:W-:Y:S02]  /*4f70*/  UIADD3 UR7, UPT, UPT, -UR6, URZ, URZ ;  /* 0x000000ff06077290 */ /* 0x000fe4000fffe1ff */
[----:B------:R-:W-:Y:S02]  /*4f80*/  @!UP0 UIMAD UR6, UR9, UR42, UR5 ;  /* 0x0000002a090682a4 */ /* 0x000fe4000f8e0205 */
[----:B------:R-:W-:Y:S02]  /*4f90*/  UIMAD UR14, UR15, UR4, UR14 ;  /* 0x000000040f0e72a4 */ /* 0x000fe4000f8e020e */
[----:B------:R-:W-:Y:S01]  /*4fa0*/  UIMAD UR13, UR34, UR7, UR13 ;  /* 0x00000007220d72a4 */ /* 0x000fe2000f8e020d */
[----:B------:R-:W-:Y:S02]  /*4fb0*/  @!UP0 UMOV UR5, UR8 ;  /* 0x0000000800058c82 */ /* 0x000fe40008000000 */
[----:B------:R-:W-:Y:S02]  /*4fc0*/  UIMAD UR14, UR5, UR15, UR14 ;  /* 0x0000000f050e72a4 */ /* 0x000fe4000f8e020e */
[----:B------:R-:W-:Y:S11]  /*4fd0*/  UIMAD UR13, UR6, UR34, UR13 ;  /* 0x00000022060d72a4 */ /* 0x000ff6000f8e020d */
[----:B------:R-:W-:Y:S01]  /*4fe0*/  @!UPT UIADD3 URZ, UPT, UPT, URZ, URZ, URZ ;  /* 0x000000fffffff290 */ /* 0x000fe2000fffe0ff */
.L_x_90:
[----:B------:R-:W3:Y:S01]  /*4ff0*/  @!UP3 LDCU.128 UR20, c[0x0][0xb10] ;  /* 0x00016200ff14b7ac */ /* 0x000ee20008000c00 */
[----:B------:R-:W-:Y:S04]  /*5000*/  ISETP.NE.U32.AND P0, PT, RZ, UR30, PT ;  /* 0x0000001eff007c0c */ /* 0x000fe8000bf05070 */
[----:B------:R-:W-:Y:S01]  /*5010*/  ISETP.NE.AND.EX P0, PT, RZ, UR31, PT, P0 ;  /* 0x0000001fff007c0c */ /* 0x000fe2000bf05300 */
[----:B------:R-:W4:Y:S01]  /*5020*/  @!UP3 LDCU UR5, c[0x0][0xb0c] ;  /* 0x00016180ff05b7ac */ /* 0x000f220008000800 */
[----:B------:R-:W-:Y:S02]  /*5030*/  USHF.L.U32 UR11, UR26, 0x7, URZ ;  /* 0x000000071a0b7899 */ /* 0x000fe400080006ff */
[----:B------:R-:W-:Y:S02]  /*5040*/  USHF.L.U32 UR10, UR27, 0x6, URZ ;  /* 0x000000061b0a7899 */ /* 0x000fe400080006ff */
[----:B---3--:R-:W-:Y:S07]  /*5050*/  UIMAD.WIDE.U32 UR6, UR14, UR20, URZ ;  /* 0x000000140e0672a5 */ /* 0x008fee000f8e00ff */
[----:B------:R-:W-:Y:S01]  /*5060*/  @!UP3 UMOV UR4, UR7 ;  /* 0x000000070004bc82 */ /* 0x000fe20008000000 */
[----:B----4-:R-:W-:Y:S02]  /*5070*/  @!UP3 UISETP.NE.AND UP0, UPT, UR5, 0x1, UPT ;  /* 0x000000010500b88c */ /* 0x010fe4000bf05270 */
[----:B------:R-:W-:Y:S02]  /*5080*/  @!UP3 USHF.R.U32.HI UR4, URZ, UR21, UR4 ;  /* 0x00000015ff04b299 */ /* 0x000fe40008011604 */
[----:B------:R-:W-:Y:S02]  /*5090*/  UIMAD.WIDE.U32 UR6, UR13, UR23, URZ ;  /* 0x000000170d0672a5 */ /* 0x000fe4000f8e00ff */
[----:B------:R-:W-:Y:S02]  /*50a0*/  @!UP3 USEL UR8, UR14, UR4, !UP0 ;  /* 0x000000040e08b287 */ /* 0x000fe4000c000000 */
[----:B------:R-:W-:Y:S03]  /*50b0*/  @!UP3 UISETP.NE.AND UP0, UPT, UR22, 0x1, UPT ;  /* 0x000000011600b88c */ /* 0x000fe6000bf05270 */
[----:B------:R-:W-:Y:S02]  /*50c0*/  @!UP3 UMOV UR6, UR7 ;  /* 0x000000070006bc82 */ /* 0x000fe40008000000 */
[----:B------:R-:W3:Y:S02]  /*50d0*/  @!UP3 LDCU UR4, c[0x0][0xb20] ;  /* 0x00016400ff04b7ac */ /* 0x000ee40008000800 */
[----:B---3--:R-:W-:Y:S04]  /*50e0*/  @!UP3 USHF.R.U32.HI UR6, URZ, UR4, UR6 ;  /* 0x00000004ff06b299 */ /* 0x008fe80008011606 */
[----:B------:R-:W-:Y:S04]  /*50f0*/  @!UP3 USEL UR6, UR13, UR6, !UP0 ;  /* 0x000000060d06b287 */ /* 0x000fe8000c000000 */
[----:B------:R-:W-:Y:S02]  /*5100*/  @!UP3 UIADD3 UR4, UPT, UPT, -UR8, UR6, URZ ;  /* 0x000000060804b290 */ /* 0x000fe4000fffe1ff */
[----:B------:R-:W-:Y:S02]  /*5110*/  @!UP3 UIADD3 UR6, UPT, UPT, UR8, -UR6, URZ ;  /* 0x800000060806b290 */ /* 0x000fe4000fffe0ff */
[----:B------:R-:W-:Y:S02]  /*5120*/  @!UP3 UIMAD UR14, UR4, UR5, UR14 ;  /* 0x00000005040eb2a4 */ /* 0x000fe4000f8e020e */
[----:B------:R-:W-:Y:S01]  /*5130*/  @!UP3 UIMAD UR13, UR6, UR22, UR13 ;  /* 0x00000016060db2a4 */ /* 0x000fe2000f8e020d */
[----:B------:R-:W-:Y:S11]  /*5140*/  BRA.U UP4, `(.L_x_91) ;  /* 0x0000000104107547 */ /* 0x000ff6000b800000 */
[----:B--2---:R-:W-:Y:S04]  /*5150*/  MOV R0, UR43 ;  /* 0x0000002b00007c02 */ /* 0x004fe80008000f00 */
[----:B------:R-:W-:Y:S04]  /*5160*/  SHF.L.U32 R5, R0, 0x1f, RZ ;  /* 0x0000001f00057819 */ /* 0x000fe800000006ff */
[----:B------:R-:W2:Y:S02]  /*5170*/  SYNCS.PHASECHK.TRANS64.TRYWAIT P1, [UR24+0x88], R5 ;  /* 0x00008805ff0075a7 */ /* 0x000ea40008021118 */
[----:B--2---:R-:W-:Y:S05]  /*5180*/  @!P1 BRA `(.L_x_92) ;  /* 0x0000003c00b09947 */ /* 0x004fea0003800000 */
.L_x_91:
[----:B------:R-:W-:Y:S05]  /*5190*/  BRA.U !UP6, `(.L_x_93) ;  /* 0x000000010e387547 */ /* 0x000fea000b800000 */
[----:B------:R-:W-:Y:S01]  /*51a0*/  UPLOP3.LUT UP1, UPT, UPT, UPT, UP5, 0x80, 0x8 ;  /* 0x000000000008789c */ /* 0x000fe20003f2f050 */
[----:B--2---:R-:W-:Y:S01]  /*51b0*/  HFMA2 R0, -RZ, RZ, 0, 5.9604644775390625e-08 ;  /* 0x00000001ff007431 */ /* 0x004fe200000001ff */
[----:B------:R-:W2:Y:S01]  /*51c0*/  LDCU.64 UR8, c[0x0][0x358] ;  /* 0x00006b00ff0877ac */ /* 0x000ea20008000a00 */
[----:B------:R-:W-:Y:S03]  /*51d0*/  IMAD.MOV.U32 R84, RZ, RZ, 0x1 ;  /* 0x00000001ff547424 */ /* 0x000fe600078e00ff */
[----:B------:R-:W-:Y:S05]  /*51e0*/  PLOP3.LUT P1, PT, PT, PT, UP1, 0x80, 0x8 ;  /* 0x000000000008781c */ /* 0x000fea0003f2f018 */
[----:B------:R-:W3:Y:S01]  /*51f0*/  @UP1 LDCU.64 UR4, c[0x0][0x888] ;  /* 0x00011100ff0417ac */ /* 0x000ee20008000a00 */
[----:B------:R-:W-:Y:S07]  /*5200*/  @UP1 UIMAD UR6, UR36, UR30, URZ ;  /* 0x0000001e240612a4 */ /* 0x000fee000f8e02ff */
[----:B------:R-:W-:Y:S01]  /*5210*/  @!P1 PRMT R84, R0, 0x7610, R84 ;  /* 0x0000761000549816 */ /* 0x000fe20000000054 */
[----:B---3--:R-:W-:Y:S06]  /*5220*/  @UP1 UIMAD.WIDE UR4, UR6, 0x4, UR4 ;  /* 0x00000004060418a5 */ /* 0x008fec000f8e0204 */
[----:B------:R-:W-:Y:S01]  /*5230*/  IMAD.U32 R4, RZ, RZ, UR4 ;  /* 0x00000004ff047e24 */ /* 0x000fe2000f8e00ff */
[----:B------:R-:W-:Y:S04]  /*5240*/  MOV R5, UR5 ;  /* 0x0000000500057c02 */ /* 0x000fe80008000f00 */
[----:B------:R-:W3:Y:S01]  /*5250*/  @!UP1 LDCU UR4, c[0x0][0x880] ;  /* 0x00011000ff0497ac */ /* 0x000ee20008000800 */
[----:B--2--5:R4:W5:Y:S02]  /*5260*/  @P1 LDG.E R41, desc[UR8][R4.64] ;  /* 0x0000000804291981 */ /* 0x024964000c1e1900 */
[----:B---34-:R-:W-:Y:S07]  /*5270*/  @!P1 IMAD.U32 R41, RZ, RZ, UR4 ;  /* 0x00000004ff299e24 */ /* 0x018fee000f8e00ff */
.L_x_93:
[----:B-----5:R-:W-:Y:S01]  /*5280*/  @!P0 FSETP.EQ.AND P2, PT, R41, RZ, PT ;  /* 0x000000ff2900820b */ /* 0x020fe20003f42000 */
[----:B------:R-:W-:Y:S01]  /*5290*/  @!UPT UIADD3 URZ, UPT, UPT, URZ, URZ, URZ ;  /* 0x000000fffffff290 */ /* 0x000fe2000fffe0ff */
[----:B------:R-:W-:Y:S11]  /*52a0*/  @!P0 BRA `(.L_x_94) ;  /* 0x0000000000148947 */ /* 0x000ff60003800000 */
[----:B------:R-:W-:Y:S02]  /*52b0*/  LOP3.LUT P0, RZ, R84, 0xff, RZ, 0xc0, !PT ;  /* 0x000000ff54ff7812 */ /* 0x000fe4000780c0ff */
[----:B------:R-:W-:Y:S04]  /*52c0*/  PLOP3.LUT P2, PT, PT, PT, UP1, 0x80, 0x8 ;  /* 0x000000000008781c */ /* 0x000fe80003f4f018 */
[----:B------:R-:W-:Y:S07]  /*52d0*/  PLOP3.LUT P2, PT, P2, PT, PT, 0x8, 0x80 ;  /* 0x000000000080781c */ /* 0x000fee000174e170 */
[----:B------:R-:W-:Y:S11]  /*52e0*/  @P0 FSETP.EQ.AND P2, PT, R41, RZ, PT ;  /* 0x000000ff2900020b */ /* 0x000ff60003f42000 */
[----:B------:R-:W-:Y:S02]  /*52f0*/  @!UPT UIADD3 URZ, UPT, UPT, URZ, URZ, URZ ;  /* 0x000000fffffff290 */ /* 0x000fe4000fffe0ff */
.L_x_94:
[----:B------:R-:W-:Y:S01]  /*5300*/  ULEA UR4, UR25, UR24, 0x3 ;  /* 0x0000001819047291 */ /* 0x000fe2000f8e18ff */
[----:B--2---:R-:W-:Y:S02]  /*5310*/  SHF.L.U32 R5, R11, 0x1f, RZ ;  /* 0x0000001f0b057819 */ /* 0x004fe400000006ff */
[----:B------:R-:W-:Y:S04]  /*5320*/  ELECT P1, URZ, PT ;  /* 0x0000000000ff782f */ /* 0x000fe80003820000 */
[----:B------:R-:W-:Y:S02]  /*5330*/  PLOP3.LUT P1, PT, P2, P1, PT, 0xf2, 0x2f ;  /* 0x00000000002f781c */ /* 0x000fe40001723e72 */
[----:B------:R-:W2:Y:S02]  /*5340*/  SYNCS.PHASECHK.TRANS64.TRYWAIT P0, [UR4+0x68], R5 ;  /* 0x00006805ff0075a7 */ /* 0x000ea40008001104 */
[----:B--2---:R-:W-:Y:S09]  /*5350*/  @!P0 BRA `(.L_x_95) ;  /* 0x0000003c00548947 */ /* 0x004ff20003800000 */
.L_x_171:
[----:B------:R-:W-:Y:S01]  /*5360*/  VOTEU.ALL UP0, P1 ;  /* 0x0000000000ff7886 */ /* 0x000fe20000800000 */
[----:B------:R-:W-:Y:S01]  /*5370*/  @!P1 IADD3 R4, P0, PT, R12, 0x580, RZ ;  /* 0x000005800c049810 */ /* 0x000fe20007f1e0ff */
[----:B------:R-:W-:Y:S01]  /*5380*/  UIADD3 UR9, UPT, UPT, UR4, 0x50, URZ ;  /* 0x0000005004097890 */ /* 0x000fe2000fffe0ff */
[----:B------:R-:W-:Y:S01]  /*5390*/  VIADD R10, R10, 0x1 ;  /* 0x000000010a0a7836 */ /* 0x000fe20000000000 */
[----:B------:R-:W-:Y:S01]  /*53a0*/  UMOV UR22, 0x0 ;  /* 0x0000000000167882 */ /* 0x000fe20000000000 */
[----:B------:R-:W-:Y:S01]  /*53b0*/  @!UP0 ULEA UR5, UR25, UR24, 0xd ;  /* 0x0000001819058291 */ /* 0x000fe2000f8e68ff */
[----:B------:R-:W-:Y:S01]  /*53c0*/  @!P1 IMAD.X R2, RZ, RZ, R13, P0 ;  /* 0x000000ffff029224 */ /* 0x000fe200000e060d */
[----:B------:R-:W-:Y:S01]  /*53d0*/  @!P1 R2UR UR7, R4 ;  /* 0x00000000040792ca */ /* 0x000fe200000e0000 */
[----:B------:R-:W-:Y:S01]  /*53e0*/  UMOV UR23, 0x10000000 ;  /* 0x1000000000177882 */ /* 0x000fe20000000000 */
[----:B------:R-:W-:Y:S02]  /*53f0*/  @!UP0 UIADD3 UR8, UPT, UPT, UR5, 0x200, URZ ;  /* 0x0000020005088890 */ /* 0x000fe4000fffe0ff */
[----:B------:R-:W-:Y:S01]  /*5400*/  UIADD3 UR5, UPT, UPT, UR25, 0x1, URZ ;  /* 0x0000000119057890 */ /* 0x000fe2000fffe0ff */
[----:B------:R-:W-:Y:S03]  /*5410*/  UMOV UR12, UR36 ;  /* 0x00000024000c7c82 */ /* 0x000fe60008000000 */
[----:B------:R-:W-:Y:S04]  /*5420*/  UISETP.NE.AND UP0, UPT, UR5, 0x3, UPT ;  /* 0x000000030500788c */ /* 0x000fe8000bf05270 */
[----:B------:R-:W-:Y:S01]  /*5430*/  USEL UR6, UR5, URZ, UP0 ;  /* 0x000000ff05067287 */ /* 0x000fe20008000000 */
[----:B------:R-:W-:Y:S01]  /*5440*/  @!P1 R2UR UR5, R2 ;  /* 0x00000000020592ca */ /* 0x000fe200000e0000 */
[----:B------:R-:W-:Y:S01]  /*5450*/  IMAD.U32 R4, RZ, RZ, UR7 ;  /* 0x00000007ff047e24 */ /* 0x000fe2000f8e00ff */
[----:B------:R-:W-:Y:S01]  /*5460*/  USEL UR20, URZ, 0x1, UP0 ;  /* 0x00000001ff147887 */ /* 0x000fe20008000000 */
[----:B------:R-:W-:Y:S01]  /*5470*/  @!P1 IMAD.MOV.U32 R2, RZ, RZ, 0x2000 ;  /* 0x00002000ff029424 */ /* 0x000fe200078e00ff */
[----:B------:R-:W-:Y:S01]  /*5480*/  VOTEU.ALL UP0, P1 ;  /* 0x0000000000ff7886 */ /* 0x000fe20000800000 */
[----:B------:R-:W-:Y:S01]  /*5490*/  UPRMT UR7, UR55, 0x654, UR9 ;  /* 0x0000065437077896 */ /* 0x000fe20008000009 */
[----:B------:R-:W-:Y:S02]  /*54a0*/  @!P1 R2UR UR18, R4 ;  /* 0x00000000041292ca */ /* 0x000fe400000e0000 */
[----:B------:R-:W-:Y:S04]  /*54b0*/  LOP3.LUT R11, R11, UR20, RZ, 0x3c, !PT ;  /* 0x000000140b0b7c12 */ /* 0x000fe8000f8e3cff */
[----:B--2---:R-:W-:Y:S01]  /*54c0*/  SHF.L.U32 R0, R11, 0x1f, RZ ;  /* 0x0000001f0b007819 */ /* 0x004fe200000006ff */
[----:B------:R-:W-:Y:S01]  /*54d0*/  IMAD.U32 R5, RZ, RZ, UR5 ;  /* 0x00000005ff057e24 */ /* 0x000fe2000f8e00ff */
[----:B------:R-:W-:Y:S04]  /*54e0*/  ULEA UR5, UR6, UR24, 0x3 ;  /* 0x0000001806057291 */ /* 0x000fe8000f8e18ff */
[----:B------:R-:W-:Y:S11]  /*54f0*/  @!P1 R2UR UR19, R5 ;  /* 0x00000000051392ca */ /* 0x000ff600000e0000 */
[----:B------:R-:W-:Y:S02]  /*5500*/  @!UPT UIADD3 URZ, UPT, UPT, URZ, URZ, URZ ;  /* 0x000000fffffff290 */ /* 0x000fe4000fffe0ff */
[----:B------:R2:W-:Y:S01]  /*5510*/  @!UP0 UTMALDG.3D [UR8], [UR18], desc[UR22] ;  /* 0x00001608120085b4 */ /* 0x0005e20008011000 */
[----:B------:R2:W-:Y:S01]  /*5520*/  @!P1 SYNCS.ARRIVE.TRANS64.RED.A0TR RZ, [UR4+0x50], R2 ;  /* 0x00005002ffff99a7 */ /* 0x0005e20008300404 */
[----:B------:R-:W-:Y:S01]  /*5530*/  SYNCS.ARRIVE.TRANS64.RED.A1T0 RZ, [UR7], RZ ;  /* 0x000000ffffff79a7 */ /* 0x000fe20008100407 */
[----:B------:R-:W3:Y:S02]  /*5540*/  SYNCS.PHASECHK.TRANS64.TRYWAIT P0, [UR5+0x68], R0 ;  /* 0x00006800ff0075a7 */ /* 0x000ee40008001105 */
[----:B--23--:R-:W-:Y:S05]  /*5550*/  @!P0 BRA `(.L_x_96) ;  /* 0x0000003800ec8947 */ /* 0x00cfea0003800000 */
.L_x_173:
[----:B------:R-:W-:Y:S01]  /*5560*/  UIADD3 UR9, UPT, UPT, UR5, 0x50, URZ ;  /* 0x0000005005097890 */ /* 0x000fe2000fffe0ff */
[----:B------:R-:W-:Y:S01]  /*5570*/  @!P1 IADD3 R2, P0, PT, R12, 0x580, RZ ;  /* 0x000005800c029810 */ /* 0x000fe20007f1e0ff */
[----:B------:R-:W-:Y:S01]  /*5580*/  UPLOP3.LUT UP4, UPT, UPT, UPT, UPT, 0x80, 0x8 ;  /* 0x000000000008789c */ /* 0x000fe20003f8f070 */
[----:B------:R-:W-:Y:S01]  /*5590*/  R2UR UR22, R86 ;  /* 0x00000000561672ca */ /* 0x000fe200000e0000 */
[----:B------:R-:W-:Y:S01]  /*55a0*/  UMOV UR20, 0x0 ;  /* 0x0000000000147882 */ /* 0x000fe20000000000 */
[----:B------:R-:W-:Y:S01]  /*55b0*/  UMOV UR21, 0x10000000 ;  /* 0x1000000000157882 */ /* 0x000fe20000000000 */
[----:B------:R-:W-:Y:S01]  /*55c0*/  UMOV UR12, UR36 ;  /* 0x00000024000c7c82 */ /* 0x000fe20008000000 */
[----:B------:R-:W-:Y:S01]  /*55d0*/  VOTEU.ALL UP0, P1 ;  /* 0x0000000000ff7886 */ /* 0x000fe20000800000 */
[----:B--2---:R-:W-:Y:S01]  /*55e0*/  @!P1 IMAD.X R0, RZ, RZ, R13, P0 ;  /* 0x000000ffff009224 */ /* 0x004fe200000e060d */
[----:B------:R-:W-:Y:S01]  /*55f0*/  R2UR UR19, R87 ;  /* 0x00000000571372ca */ /* 0x000fe200000e0000 */
[----:B------:R-:W-:Y:S01]  /*5600*/  UMOV UR36, UR28 ;  /* 0x0000001c00247c82 */ /* 0x000fe20008000000 */
[C---:B------:R-:W-:Y:S01]  /*5610*/  ISETP.NE.AND P0, PT, R10.reuse, 0x2, PT ;  /* 0x000000020a00780c */ /* 0x040fe20003f05270 */
[----:B------:R-:W-:Y:S02]  /*5620*/  @!UP0 ULEA UR4, UR6, UR24, 0xd ;  /* 0x0000001806048291 */ /* 0x000fe4000f8e68ff */
[----:B------:R-:W-:Y:S01]  /*5630*/  @!UP0 UIADD3 UR10, UPT, UPT, UR10, 0x20, URZ ;  /* 0x000000200a0a8890 */ /* 0x000fe2000fffe0ff */
[----:B------:R-:W-:Y:S01]  /*5640*/  SEL R10, R10, RZ, P0 ;  /* 0x000000ff0a0a7207 */ /* 0x000fe20000000000 */
[----:B------:R-:W-:Y:S02]  /*5650*/  @!UP0 UIADD3 UR8, UPT, UPT, UR4, 0x200, URZ ;  /* 0x0000020004088890 */ /* 0x000fe4000fffe0ff */
[----:B------:R-:W-:Y:S01]  /*5660*/  UIADD3 UR4, UPT, UPT, UR6, 0x1, URZ ;  /* 0x0000000106047890 */ /* 0x000fe2000fffe0ff */
[----:B------:R-:W-:Y:S01]  /*5670*/  @!P1 R2UR UR6, R2 ;  /* 0x00000000020692ca */ /* 0x000fe200000e0000 */
[----:B------:R-:W-:Y:S02]  /*5680*/  UIADD3 UR27, UPT, UPT, UR13, UR22, URZ ;  /* 0x000000160d1b7290 */ /* 0x000fe4000fffe0ff */
[----:B------:R-:W-:Y:S02]  /*5690*/  UISETP.NE.AND UP0, UPT, UR4, 0x3, UPT ;  /* 0x000000030400788c */ /* 0x000fe4000bf05270 */
[----:B------:R-:W-:Y:S02]  /*56a0*/  UIADD3 UR26, UPT, UPT, UR14, UR19, URZ ;  /* 0x000000130e1a7290 */ /* 0x000fe4000fffe0ff */
[----:B------:R-:W-:Y:S01]  /*56b0*/  USEL UR25, UR4, URZ, UP0 ;  /* 0x000000ff04197287 */ /* 0x000fe20008000000 */
[----:B------:R-:W-:Y:S01]  /*56c0*/  @!P1 R2UR UR4, R0 ;  /* 0x00000000000492ca */ /* 0x000fe200000e0000 */
[----:B------:R-:W-:Y:S01]  /*56d0*/  USEL UR18, URZ, 0x1, UP0 ;  /* 0x00000001ff127887 */ /* 0x000fe20008000000 */
[----:B------:R-:W-:Y:S01]  /*56e0*/  SEL R0, RZ, 0x1, P0 ;  /* 0x00000001ff007807 */ /* 0x000fe20000000000 */
[----:B------:R-:W-:Y:S02]  /*56f0*/  VOTEU.ALL UP0, P1 ;  /* 0x0000000000ff7886 */ /* 0x000fe40000800000 */
[----:B------:R-:W-:Y:S01]  /*5700*/  IMAD.U32 R4, RZ, RZ, UR6 ;  /* 0x00000006ff047e24 */ /* 0x000fe2000f8e00ff */
[----:B------:R-:W-:Y:S02]  /*5710*/  LOP3.LUT R9, R9, R0, RZ, 0x3c, !PT ;  /* 0x0000000009097212 */ /* 0x000fe400078e3cff */
[----:B------:R-:W-:Y:S02]  /*5720*/  LOP3.LUT R11, R11, UR18, RZ, 0x3c, !PT ;  /* 0x000000120b0b7c12 */ /* 0x000fe4000f8e3cff */
[----:B------:R-:W-:Y:S03]  /*5730*/  @!P1 R2UR UR6, R4 ;  /* 0x00000000040692ca */ /* 0x000fe600000e0000 */
[----:B------:R-:W-:Y:S01]  /*5740*/  IMAD.U32 R5, RZ, RZ, UR4 ;  /* 0x00000004ff057e24 */ /* 0x000fe2000f8e00ff */
[----:B------:R-:W-:Y:S04]  /*5750*/  UPRMT UR4, UR55, 0x654, UR9 ;  /* 0x0000065437047896 */ /* 0x000fe80008000009 */
[----:B------:R-:W-:Y:S11]  /*5760*/  @!P1 R2UR UR7, R5 ;  /* 0x00000000050792ca */ /* 0x000ff600000e0000 */
[----:B------:R-:W-:Y:S02]  /*5770*/  @!UPT UIADD3 URZ, UPT, UPT, URZ, URZ, URZ ;  /* 0x000000fffffff290 */ /* 0x000fe4000fffe0ff */
[----:B------:R2:W-:Y:S01]  /*5780*/  @!UP0 UTMALDG.3D [UR8], [UR6], desc[UR20] ;  /* 0x00001408060085b4 */ /* 0x0005e20008011000 */
[----:B------:R2:W-:Y:S01]  /*5790*/  @!P1 SYNCS.ARRIVE.TRANS64.RED.A0TR RZ, [UR5+0x50], R3 ;  /* 0x00005003ffff99a7 */ /* 0x0005e20008300405 */
[----:B------:R-:W-:Y:S01]  /*57a0*/  SYNCS.ARRIVE.TRANS64.RED.A1T0 RZ, [UR4], RZ ;  /* 0x000000ffffff79a7 */ /* 0x000fe20008100404 */
[----:B------:R-:W-:Y:S05]  /*57b0*/  BRA.U UP2, `(.L_x_97) ;  /* 0xfffffff102d07547 */ /* 0x000fea000b83ffff */
[----:B------:R-:W-:Y:S01]  /*57c0*/  UIADD3 UR24, UPT, UPT, UR24, 0x68, URZ ;  /* 0x0000006818187890 */ /* 0x000fe2000fffe0ff */
[----:B--2---:R-:W-:-:S03]  /*57d0*/  SHF.L.U32 R3, R11, 0x1f, RZ ;  /* 0x0000001f0b037819 */ /* 0x004fc600000006ff */
[----:B------:R-:W-:-:S09]  /*57e0*/  ULEA UR4, UR25, UR24, 0x3 ;  /* 0x0000001819047291 */ /* 0x000fd2000f8e18ff */
[----:B------:R-:W2:Y:S02]  /*57f0*/  SYNCS.PHASECHK.TRANS64.TRYWAIT P0, [UR4], R3 ;  /* 0x00000003ff0075a7 */ /* 0x000ea40008001104 */
[----:B--2---:R-:W-:Y:S05]  /*5800*/  @!P0 BRA `(.L_x_98) ;  /* 0x0000003800588947 */ /* 0x004fea0003800000 */
.L_x_175:
[----:B------:R-:W-:-:S04]  /*5810*/  UIADD3 UR4, UPT, UPT, UR25, 0x1, URZ ;  /* 0x0000000119047890 */ /* 0x000fc8000fffe0ff */
[----:B------:R-:W-:-:S04]  /*5820*/  UISETP.NE.AND UP0, UPT, UR4, 0x3, UPT ;  /* 0x000000030400788c */ /* 0x000fc8000bf05270 */
[----:B------:R-:W-:Y:S02]  /*5830*/  USEL UR6, URZ, 0x1, UP0 ;  /* 0x00000001ff067887 */ /* 0x000fe40008000000 */
[----:B------:R-:W-:-:S04]  /*5840*/  USEL UR4, UR4, URZ, UP0 ;  /* 0x000000ff04047287 */ /* 0x000fc80008000000 */
[----:B------:R-:W-:Y:S01]  /*5850*/  ULEA UR5, UR4, UR24, 0x3 ;  /* 0x0000001804057291 */ /* 0x000fe2000f8e18ff */
[----:B------:R-:W-:-:S04]  /*5860*/  LOP3.LUT R11, R11, UR6, RZ, 0x3c, !PT ;  /* 0x000000060b0b7c12 */ /* 0x000fc8000f8e3cff */
[----:B--2---:R-:W-:-:S04]  /*5870*/  SHF.L.U32 R3, R11, 0x1f, RZ ;  /* 0x0000001f0b037819 */ /* 0x004fc800000006ff */
[----:B------:R-:W2:Y:S02]  /*5880*/  SYNCS.PHASECHK.TRANS64.TRYWAIT P0, [UR5], R3 ;  /* 0x00000003ff0075a7 */ /* 0x000ea40008001105 */
[----:B--2---:R-:W-:Y:S05]  /*5890*/  @!P0 BRA `(.L_x_99) ;  /* 0x00000038004c8947 */ /* 0x004fea0003800000 */
.L_x_177:
[----:B------:R-:W-:-:S04]  /*58a0*/  UIADD3 UR4, UPT, UPT, UR4, 0x1, URZ ;  /* 0x0000000104047890 */ /* 0x000fc8000fffe0ff */
[----:B------:R-:W-:-:S04]  /*58b0*/  UISETP.NE.AND UP0, UPT, UR4, 0x3, UPT ;  /* 0x000000030400788c */ /* 0x000fc8000bf05270 */
[----:B------:R-:W-:Y:S02]  /*58c0*/  USEL UR5, URZ, 0x1, UP0 ;  /* 0x00000001ff057887 */ /* 0x000fe40008000000 */
[----:B------:R-:W-:-:S04]  /*58d0*/  USEL UR4, UR4, URZ, UP0 ;  /* 0x000000ff04047287 */ /* 0x000fc80008000000 */
[----:B------:R-:W-:Y:S01]  /*58e0*/  ULEA UR4, UR4, UR24, 0x3 ;  /* 0x0000001804047291 */ /* 0x000fe2000f8e18ff */
[----:B--2---:R-:W-:-:S04]  /*58f0*/  LOP3.LUT R3, R11, UR5, RZ, 0x3c, !PT ;  /* 0x000000050b037c12 */ /* 0x004fc8000f8e3cff */
[----:B------:R-:W-:Y:S01]  /*5900*/  SHF.L.U32 R3, R3, 0x1f, RZ ;  /* 0x0000001f03037819 */ /* 0x000fe200000006ff */
[----:B------:R-:W-:-:S07]  /*5910*/  IMAD.U32 R0, RZ, RZ, UR4 ;  /* 0x00000004ff007e24 */ /* 0x000fce000f8e00ff */
.L_x_100:
[----:B--2---:R2:W3:Y:S02]  /*5920*/  SYNCS.PHASECHK.TRANS64.TRYWAIT P0, [R0+URZ], R3 ;  /* 0x00000003000075a7 */ /* 0x0044e400080011ff */
[----:B---3--:R-:W-:Y:S05]  /*5930*/  @!P0 NANOSLEEP.SYNCS 0x989680 ;  /* 0x009896800000895d */ /* 0x008fea0003900000 */
[----:B------:R-:W3:Y:S02]  /*5940*/  @!P0 SYNCS.PHASECHK.TRANS64 P0, [R0+URZ], R3 ;  /* 0x00000003000085a7 */ /* 0x000ee400080010ff */
[----:B-1-3--:R-:W-:Y:S05]  /*5950*/  @P0 EXIT ;  /* 0x000000000000094d */ /* 0x00afea0003800000 */
[----:B------:R-:W-:Y:S05]  /*5960*/  BRA `(.L_x_100) ;  /* 0xfffffffc00ec7947 */ /* 0x000fea000383ffff */
.L_x_88:
[----:B------:R-:W-:-:S06]  /*5970*/  UISETP.GE.AND UP0, UPT, UR20, 0x4, UPT ;  /* 0x000000041400788c */ /* 0x000fcc000bf06270 */
[----:B------:R-:W-:-:S13]  /*5980*/  PLOP3.LUT P0, PT, PT, PT, UP0, 0x80, 0x8 ;  /* 0x000000000008781c */ /* 0x000fda0003f0f008 */
[----:B-1----:R-:W-:Y:S05]  /*5990*/  @!P0 EXIT ;  /* 0x000000000000894d */ /* 0x002fea0003800000 */
[----:B------:R-:W-:Y:S01]  /*59a0*/  BAR.SYNC.DEFER_BLOCKING 0x6, 0xa0 ;  /* 0x0182800000007b1d */ /* 0x000fe20000010000 */
[C---:B------:R-:W-:Y:S01]  /*59b0*/  IMAD.SHL.U32 R2, R92.reuse, 0x20, RZ ;  /* 0x000000205c027824 */ /* 0x040fe200078e00ff */
[C---:B------:R-:W-:Y:S01]  /*59c0*/  LOP3.LUT R93, R92.reuse, 0x2, RZ, 0xc0, !PT ;  /* 0x000000025c5d7812 */ /* 0x040fe200078ec0ff */
[C---:B------:R-:W-:Y:S01]  /*59d0*/  IMAD.SHL.U32 R97, R92.reuse, 0x4, RZ ;  /* 0x000000045c617824 */ /* 0x040fe200078e00ff */
[C---:B------:R-:W-:Y:S01]  /*59e0*/  LOP3.LUT R98, R92.reuse, 0x60, RZ, 0xc0, !PT ;  /* 0x000000605c627812 */ /* 0x040fe200078ec0ff */
[----:B------:R-:W-:Y:S01]  /*59f0*/  IMAD.U32 R37, R92, 0x10000, RZ ;  /* 0x000100005c257824 */ /* 0x000fe200078e00ff */
[----:B------:R-:W-:Y:S01]  /*5a00*/  UMOV UR47, 0x400 ;  /* 0x00000400002f7882 */ /* 0x000fe20000000000 */
[----:B------:R-:W1:Y:S01]  /*5a10*/  LDCU.64 UR4, c[0x0][0x890] ;  /* 0x00011200ff0477ac */ /* 0x000e620008000a00 */
[----:B------:R-:W2:Y:S01]  /*5a20*/  LDC.64 R78, c[0x0][0x8b0] ;  /* 0x00022c00ff4e7b82 */ /* 0x000ea20000000a00 */
[----:B------:R-:W-:Y:S01]  /*5a30*/  LOP3.LUT R4, R2, 0xc0, RZ, 0xc0, !PT ;  /* 0x000000c002047812 */ /* 0x000fe200078ec0ff */
[----:B------:R-:W-:Y:S01]  /*5a40*/  HFMA2 R36, -RZ, RZ, 0, 0 ;  /* 0x00000000ff247431 */ /* 0x000fe200000001ff */
[----:B------:R-:W-:Y:S01]  /*5a50*/  ULEA UR47, UR55, UR47, 0x18 ;  /* 0x0000002f372f7291 */ /* 0x000fe2000f8ec0ff */
[----:B------:R-:W-:-:S02]  /*5a60*/  LOP3.LUT R92, R92, 0x4, RZ, 0xc0, !PT ;  /* 0x000000045c5c7812 */ /* 0x000fc400078ec0ff */
[----:B------:R-:W-:Y:S02]  /*5a70*/  CS2R R94, SRZ ;  /* 0x00000000005e7805 */ /* 0x000fe4000001ff00 */
[----:B------:R-:W-:Y:S01]  /*5a80*/  LOP3.LUT R97, R4, 0x18, R97, 0xf8, !PT ;  /* 0x0000001804617812 */ /* 0x000fe200078ef861 */
[----:B------:R-:W-:Y:S01]  /*5a90*/  IMAD.MOV.U32 R91, RZ, RZ, RZ ;  /* 0x000000ffff5b7224 */ /* 0x000fe200078e00ff */
[----:B------:R-:W3:Y:S01]  /*5aa0*/  LDC.64 R76, c[0x0][0x8a8] ;  /* 0x00022a00ff4c7b82 */ /* 0x000ee20000000a00 */
[----:B------:R-:W-:Y:S01]  /*5ab0*/  LOP3.LUT R37, R37, 0x600000, RZ, 0xc0, !PT ;  /* 0x0060000025257812 */ /* 0x000fe200078ec0ff */
[----:B------:R-:W-:Y:S01]  /*5ac0*/  IMAD.MOV R93, RZ, RZ, -R93 ;  /* 0x000000ffff5d7224 */ /* 0x000fe200078e0a5d */
[C---:B------:R-:W-:Y:S01]  /*5ad0*/  IADD3 R96, PT, PT, -R92.reuse, 0x2, RZ ;  /* 0x000000025c607810 */ /* 0x040fe20007ffe1ff */
[----:B------:R-:W4:Y:S01]  /*5ae0*/  LDCU UR63, c[0x0][0x370] ;  /* 0x00006e00ff3f77ac */ /* 0x000f220008000800 */
[----:B------:R-:W-:Y:S02]  /*5af0*/  LOP3.LUT R97, R97, 0xf20, R2, 0xf8, !PT ;  /* 0x00000f2061617812 */ /* 0x000fe400078ef802 */
[----:B------:R-:W-:Y:S01]  /*5b00*/  IADD3 R92, PT, PT, -R92, RZ, RZ ;  /* 0x000000ff5c5c7210 */ /* 0x000fe20007ffe1ff */
[----:B------:R-:W4:Y:S01]  /*5b10*/  LDS R0, [UR47+0x140] ;  /* 0x0001402fff007984 */ /* 0x000f220008000800 */
[----:B-1----:R-:W-:Y:S01]  /*5b20*/  IMAD.U32 R100, RZ, RZ, UR4 ;  /* 0x00000004ff647e24 */ /* 0x002fe2000f8e00ff */
[----:B------:R-:W-:Y:S01]  /*5b30*/  UIADD3 UR4, UPT, UPT, UR47, 0x200, URZ ;  /* 0x000002002f047890 */ /* 0x000fe2000fffe0ff */
[----:B------:R-:W-:Y:S01]  /*5b40*/  IMAD.U32 R99, RZ, RZ, UR5 ;  /* 0x00000005ff637e24 */ /* 0x000fe2000f8e00ff */
[----:B------:R-:W-:Y:S01]  /*5b50*/  UMOV UR54, 0x1 ;  /* 0x0000000100367882 */ /* 0x000fe20000000000 */
[----:B------:R-:W-:Y:S01]  /*5b60*/  IMAD.SHL.U32 R96, R96, 0x10, RZ ;  /* 0x0000001060607824 */ /* 0x000fe200078e00ff */
[----:B------:R-:W-:Y:S01]  /*5b70*/  UMOV UR46, URZ ;  /* 0x000000ff002e7c82 */ /* 0x000fe20008000000 */
[----:B------:R-:W1:Y:S01]  /*5b80*/  LDCU UR43, c[0x0][0xb0c] ;  /* 0x00016180ff2b77ac */ /* 0x000e620008000800 */
[----:B------:R-:W-:Y:S01]  /*5b90*/  IMAD.U32 R102, RZ, RZ, UR4 ;  /* 0x00000004ff667e24 */ /* 0x000fe2000f8e00ff */
[----:B------:R-:W-:Y:S01]  /*5ba0*/  LEA R97, R97, UR4, 0x1 ;  /* 0x0000000461617c11 */ /* 0x000fe2000f8e08ff */
[----:B------:R-:W1:Y:S01]  /*5bb0*/  LDCU UR39, c[0x0][0xb30] ;  /* 0x00016600ff2777ac */ /* 0x000e620008000800 */
[----:B------:R-:W1:Y:S01]  /*5bc0*/  LDCU.64 UR60, c[0x0][0x888] ;  /* 0x00011100ff3c77ac */ /* 0x000e620008000a00 */
[----:B------:R-:W1:Y:S01]  /*5bd0*/  LDCU.64 UR40, c[0x0][0xb28] ;  /* 0x00016500ff2877ac */ /* 0x000e620008000a00 */
[----:B------:R-:W1:Y:S01]  /*5be0*/  LDCU.128 UR56, c[0x0][0xb10] ;  /* 0x00016200ff3877ac */ /* 0x000e620008000c00 */
[----:B------:R-:W1:Y:S01]  /*5bf0*/  LDCU UR62, c[0x0][0x374] ;  /* 0x00006e80ff3e77ac */ /* 0x000e620008000800 */
[----:B------:R-:W-:Y:S01]  /*5c00*/  UMOV UR53, URZ ;  /* 0x000000ff00357c82 */ /* 0x000fe20008000000 */
[----:B------:R-:W-:Y:S01]  /*5c10*/  UMOV UR52, URZ ;  /* 0x000000ff00347c82 */ /* 0x000fe20008000000 */
[----:B-1234-:R-:W-:-:S07]  /*5c20*/  IMAD.IADD R37, R0, 0x1, R37 ;  /* 0x0000000100257824 */ /* 0x01efce00078e0225 */
.L_x_131:
[C---:B------:R-:W-:Y:S02]  /*5c30*/  LEA R0, R91.reuse, UR47, 0x3 ;  /* 0x0000002f5b007c11 */ /* 0x040fe4000f8e18ff */
[----:B------:R-:W-:Y:S02]  /*5c40*/  SHF.L.U32 R3, R94, 0x1f, RZ ;  /* 0x0000001f5e037819 */ /* 0x000fe400000006ff */
[----:B------:R-:W-:Y:S02]  /*5c50*/  LEA R5, R91, UR47, 0x4 ;  /* 0x0000002f5b057c11 */ /* 0x000fe4000f8e20ff */
[----:B-1----:R-:W1:Y:S02]  /*5c60*/  SYNCS.PHASECHK.TRANS64.TRYWAIT P0, [R0+URZ+0x90], R3 ;  /* 0x00009003000075a7 */ /* 0x002e6400080011ff */
[----:B-1----:R-:W-:Y:S05]  /*5c70*/  @!P0 BRA `(.L_x_101) ;  /* 0x00000034006c8947 */ /* 0x002fea0003800000 */
.L_x_178:
[----:B------:R-:W-:Y:S01]  /*5c80*/  R2UR UR7, R101 ;  /* 0x00000000650772ca */ /* 0x000fe200000e0000 */
[----:B------:R-:W2:Y:S01]  /*5c90*/  LDS.128 R4, [R5+0x120] ;  /* 0x0001200005047984 */ /* 0x000ea20000000c00 */
[----:B-1----:R-:W-:Y:S01]  /*5ca0*/  VIADD R0, R0, 0xa0 ;  /* 0x000000a000007836 */ /* 0x002fe20000000000 */
[----:B------:R-:W-:Y:S04]  /*5cb0*/  UISETP.GE.AND UP0, UPT, UR42, 0x1, UPT ;  /* 0x000000012a00788c */ /* 0x000fe8000bf06270 */
[----:B------:R-:W-:Y:S01]  /*5cc0*/  PRMT R0, RZ, 0x654, R0 ;  /* 0x00000654ff007816 */ /* 0x000fe20000000000 */
[----:B------:R-:W-:Y:S01]  /*5cd0*/  @!PT LDS RZ, [RZ] ;  /* 0x00000000fffff984 */ /* 0x000fe20000000800 */
[----:B------:R-:W-:Y:S01]  /*5ce0*/  @!PT LDS RZ, [RZ] ;  /* 0x00000000fffff984 */ /* 0x000fe20000000800 */
[----:B------:R-:W-:Y:S01]  /*5cf0*/  @!PT LDS RZ, [RZ] ;  /* 0x00000000fffff984 */ /* 0x000fe20000000800 */
[----:B------:R-:W-:Y:S01]  /*5d00*/  @!PT LDS RZ, [RZ] ;  /* 0x00000000fffff984 */ /* 0x000fe20000000800 */
[----:B------:R1:W-:Y:S06]  /*5d10*/  MEMBAR.ALL.CTA ;  /* 0x0000000000007992 */ /* 0x0003ec0000008000 */
[----:B-1----:R-:W1:Y:S02]  /*5d20*/  FENCE.VIEW.ASYNC.S ;  /* 0x00000000000073c6 */ /* 0x002e640000000000 */
[----:B-1----:R1:W-:Y:S01]  /*5d30*/  SYNCS.ARRIVE.TRANS64.RED.A1T0 RZ, [R0+URZ], RZ ;  /* 0x000000ff00ff79a7 */ /* 0x0023e200081004ff */
[----:B--2---:R-:W-:Y:S11]  /*5d40*/  LOP3.LUT P0, RZ, R6, 0x1, RZ, 0xc0, !PT ;  /* 0x0000000106ff7812 */ /* 0x004ff6000780c0ff */
[----:B------:R-:W-:Y:S02]  /*5d50*/  @!UPT UIADD3 URZ, UPT, UPT, URZ, URZ, URZ ;  /* 0x000000fffffff290 */ /* 0x000fe4000fffe0ff */
[----:B------:R-:W-:Y:S01]  /*5d60*/  VOTEU.ANY UP1, P0 ;  /* 0x0000000000ff7886 */ /* 0x000fe20000020100 */
[----:B------:R-:W-:Y:S01]  /*5d70*/  PLOP3.LUT P0, PT, PT, PT, UP1, 0x80, 0x8 ;  /* 0x000000000008781c */ /* 0x000fe20003f0f018 */
[----:B------:R-:W-:Y:S06]  /*5d80*/  UP2UR UR4, UPR, URZ, 0x2 ;  /* 0x00000002ff047883 */ /* 0x000fec0008000000 */
[----:B------:R-:W-:Y:S06]  /*5d90*/  IMAD.U32 R103, RZ, RZ, UR4 ;  /* 0x00000004ff677e24 */ /* 0x000fec000f8e00ff */
[----:B------:R-:W-:Y:S02]  /*5da0*/  @P0 SHF.R.U32.HI R2, RZ, 0x10, R5 ;  /* 0x00000010ff020819 */ /* 0x000fe40000011605 */
[----:B------:R-:W-:Y:S02]  /*5db0*/  @P0 MOV R3, R4 ;  /* 0x0000000400030202 */ /* 0x000fe40000000f00 */
[----:B------:R-:W-:Y:S02]  /*5dc0*/  @P0 R2UR UR4, R2 ;  /* 0x00000000020402ca */ /* 0x000fe400000e0000 */
[----:B------:R-:W-:Y:S02]  /*5dd0*/  @P0 LOP3.LUT R4, R5, 0xffff, RZ, 0xc0, !PT ;  /* 0x0000ffff05040812 */ /* 0x000fe400078ec0ff */
[----:B------:R-:W-:Y:S02]  /*5de0*/  @P0 R2UR UR6, R3 ;  /* 0x00000000030602ca */ /* 0x000fe400000e0000 */
[----:B------:R-:W-:Y:S07]  /*5df0*/  @P0 R2UR UR5, R4 ;  /* 0x00000000040502ca */ /* 0x000fee00000e0000 */
[----:B------:R-:W-:Y:S02]  /*5e00*/  @UP1 UMOV UR7, UR4 ;  /* 0x0000000400071c82 */ /* 0x000fe40008000000 */
[----:B------:R-:W-:Y:S02]  /*5e10*/  IMAD.U32 R101, RZ, RZ, UR7 ;  /* 0x00000007ff657e24 */ /* 0x000fe4000f8e00ff */
[----:B------:R-:W-:Y:S02]  /*5e20*/  @UP1 UMOV UR38, UR6 ;  /* 0x0000000600261c82 */ /* 0x000fe40008000000 */
[----:B------:R-:W-:Y:S01]  /*5e30*/  @UP1 UMOV UR37, UR5 ;  /* 0x0000000500251c82 */ /* 0x000fe20008000000 */
[----:B-1----:R-:W-:Y:S05]  /*5e40*/  BRA.U !UP0, `(.L_x_102) ;  /* 0x0000000108cc7547 */ /* 0x002fea000b800000 */
[----:B------:R-:W1:Y:S01]  /*5e50*/  LDCU UR12, c[0x0][0xb20] ;  /* 0x00016400ff0c77ac */ /* 0x000e620008000800 */
[----:B------:R-:W-:Y:S02]  /*5e60*/  UIMAD.WIDE.U32 UR4, UR62, UR59, URZ ;  /* 0x0000003b3e0472a5 */ /* 0x000fe4000f8e00ff */
[----:B------:R-:W-:Y:S02]  /*5e70*/  UIMAD.WIDE.U32 UR6, UR63, UR56, URZ ;  /* 0x000000383f0672a5 */ /* 0x000fe4000f8e00ff */
[----:B------:R-:W-:Y:S02]  /*5e80*/  UISETP.NE.AND UP0, UPT, UR58, 0x1, UPT ;  /* 0x000000013a00788c */ /* 0x000fe4000bf05270 */
[----:B------:R-:W-:Y:S02]  /*5e90*/  UIMAD.WIDE.U32 UR8, UR37, UR59, URZ ;  /* 0x0000003b250872a5 */ /* 0x000fe4000f8e00ff */
[----:B------:R-:W-:Y:S02]  /*5ea0*/  UIMAD.WIDE.U32 UR10, UR38, UR56, URZ ;  /* 0x00000038260a72a5 */ /* 0x000fe4000f8e00ff */
[----:B------:R-:W-:Y:S02]  /*5eb0*/  UISETP.NE.AND UP1, UPT, UR43, 0x1, UPT ;  /* 0x000000012b00788c */ /* 0x000fe4000bf25270 */
[----:B------:R-:W-:Y:S01]  /*5ec0*/  UISETP.NE.AND UP2, UPT, UR42, 0x1, UPT ;  /* 0x000000012a00788c */ /* 0x000fe2000bf45270 */
[----:B------:R-:W-:Y:S02]  /*5ed0*/  UMOV UR4, UR5 ;  /* 0x0000000500047c82 */ /* 0x000fe40008000000 */
[----:B-1----:R-:W-:Y:S03]  /*5ee0*/  USHF.R.U32.HI UR5, URZ, UR12, UR4 ;  /* 0x0000000cff057299 */ /* 0x002fe60008011604 */
[----:B------:R-:W-:Y:S02]  /*5ef0*/  UMOV UR4, UR7 ;  /* 0x0000000700047c82 */ /* 0x000fe40008000000 */
[----:B------:R-:W-:Y:S02]  /*5f00*/  USHF.R.U32.HI UR7, URZ, UR57, UR4 ;  /* 0x00000039ff077299 */ /* 0x000fe40008011604 */
[----:B------:R-:W-:Y:S02]  /*5f10*/  USEL UR4, UR62, UR5, !UP0 ;  /* 0x000000053e047287 */ /* 0x000fe4000c000000 */
[----:B------:R-:W-:Y:S01]  /*5f20*/  USEL UR7, UR63, UR7, !UP1 ;  /* 0x000000073f077287 */ /* 0x000fe2000c800000 */
[----:B------:R-:W-:Y:S01]  /*5f30*/  UMOV UR5, UR9 ;  /* 0x0000000900057c82 */ /* 0x000fe20008000000 */
[----:B------:R-:W-:Y:S02]  /*5f40*/  UIMAD.WIDE.U32 UR8, UR4, UR40, URZ ;  /* 0x00000028040872a5 */ /* 0x000fe4000f8e00ff */
[----:B------:R-:W-:Y:S03]  /*5f50*/  USHF.R.U32.HI UR6, URZ, UR12, UR5 ;  /* 0x0000000cff067299 */ /* 0x000fe60008011605 */
[----:B------:R-:W-:Y:S01]  /*5f60*/  UMOV UR5, UR11 ;  /* 0x0000000b00057c82 */ /* 0x000fe20008000000 */
[----:B------:R-:W-:Y:S02]  /*5f70*/  UIMAD.WIDE.U32 UR10, UR7, UR40, URZ ;  /* 0x00000028070a72a5 */ /* 0x000fe4000f8e00ff */
[----:B------:R-:W-:Y:S02]  /*5f80*/  USHF.R.U32.HI UR12, URZ, UR57, UR5 ;  /* 0x00000039ff0c7299 */ /* 0x000fe40008011605 */
[----:B------:R-:W-:Y:S01]  /*5f90*/  USEL UR6, UR37, UR6, !UP0 ;  /* 0x0000000625067287 */ /* 0x000fe2000c000000 */
[----:B------:R-:W-:Y:S02]  /*5fa0*/  UMOV UR5, UR9 ;  /* 0x0000000900057c82 */ /* 0x000fe40008000000 */
[----:B------:R-:W-:Y:S01]  /*5fb0*/  UMOV UR10, UR11 ;  /* 0x0000000b000a7c82 */ /* 0x000fe20008000000 */
[----:B------:R-:W-:Y:S02]  /*5fc0*/  @UP2 USHF.R.U32.HI UR4, URZ, UR41, UR5 ;  /* 0x00000029ff042299 */ /* 0x000fe40008011605 */
[----:B------:R-:W-:Y:S02]  /*5fd0*/  @UP2 USHF.R.U32.HI UR7, URZ, UR41, UR10 ;  /* 0x00000029ff072299 */ /* 0x000fe4000801160a */
[----:B------:R-:W-:Y:S02]  /*5fe0*/  UIMAD UR4, UR42, UR4, URZ ;  /* 0x000000042a0472a4 */ /* 0x000fe4000f8e02ff */
[----:B------:R-:W-:Y:S02]  /*5ff0*/  UIMAD.WIDE.U32 UR10, UR6, UR40, URZ ;  /* 0x00000028060a72a5 */ /* 0x000fe4000f8e00ff */
[----:B------:R-:W-:Y:S02]  /*6000*/  USEL UR5, UR38, UR12, !UP1 ;  /* 0x0000000c26057287 */ /* 0x000fe4000c800000 */
[----:B------:R-:W-:Y:S02]  /*6010*/  UIMAD UR8, UR42, UR7, URZ ;  /* 0x000000072a0872a4 */ /* 0x000fe4000f8e02ff */
[----:B------:R-:W-:Y:S03]  /*6020*/  UISETP.GE.AND UP0, UPT, UR6, UR4, UPT ;  /* 0x000000040600728c */ /* 0x000fe6000bf06270 */
[----:B------:R-:W-:Y:S01]  /*6030*/  UMOV UR4, UR11 ;  /* 0x0000000b00047c82 */ /* 0x000fe20008000000 */
[----:B------:R-:W-:Y:S02]  /*6040*/  UISETP.GE.OR UP0, UPT, UR5, UR8, UP0 ;  /* 0x000000080500728c */ /* 0x000fe40008706670 */
[----:B------:R-:W-:Y:S02]  /*6050*/  USHF.R.U32.HI UR4, URZ, UR41, UR4 ;  /* 0x00000029ff047299 */ /* 0x000fe40008011604 */
[----:B------:R-:W-:Y:S02]  /*6060*/  UIMAD.WIDE.U32 UR8, UR5, UR40, URZ ;  /* 0x00000028050872a5 */ /* 0x000fe4000f8e00ff */
[----:B------:R-:W-:Y:S02]  /*6070*/  USEL UR11, UR6, UR4, !UP2 ;  /* 0x00000004060b7287 */ /* 0x000fe4000d000000 */
[----:B------:R-:W-:Y:S02]  /*6080*/  UIADD3 UR8, UPT, UPT, -UR5, URZ, URZ ;  /* 0x000000ff05087290 */ /* 0x000fe4000fffe1ff */
[----:B------:R-:W-:Y:S01]  /*6090*/  UIADD3 UR10, UPT, UPT, -UR11, URZ, URZ ;  /* 0x000000ff0b0a7290 */ /* 0x000fe2000fffe1ff */
[----:B------:R-:W-:Y:S01]  /*60a0*/  @!UP0 UMOV UR4, UR9 ;  /* 0x0000000900048c82 */ /* 0x000fe20008000000 */
[----:B------:R-:W-:Y:S02]  /*60b0*/  UIADD3 UR9, UPT, UPT, -UR6, URZ, URZ ;  /* 0x000000ff06097290 */ /* 0x000fe4000fffe1ff */
[----:B------:R-:W-:Y:S02]  /*60c0*/  @!UP0 USHF.R.U32.HI UR4, URZ, UR41, UR4 ;  /* 0x00000029ff048299 */ /* 0x000fe40008011604 */
[----:B------:R-:W-:Y:S02]  /*60d0*/  UIMAD UR10, UR42, UR10, UR6 ;  /* 0x0000000a2a0a72a4 */ /* 0x000fe4000f8e0206 */
[----:B------:R-:W-:Y:S04]  /*60e0*/  @!UP0 USEL UR4, UR5, UR4, !UP2 ;  /* 0x0000000405048287 */ /* 0x000fe8000d000000 */
[----:B------:R-:W-:Y:S02]  /*60f0*/  @!UP0 UIMAD UR10, UR7, UR10, UR4 ;  /* 0x0000000a070a82a4 */ /* 0x000fe4000f8e0204 */
[----:B------:R-:W-:Y:S02]  /*6100*/  @!UP0 UIADD3 UR11, UPT, UPT, UR11, -UR4, URZ ;  /* 0x800000040b0b8290 */ /* 0x000fe4000fffe0ff */
[----:B------:R-:W-:Y:S02]  /*6110*/  UIMAD UR7, UR43, UR8, UR38 ;  /* 0x000000082b0772a4 */ /* 0x000fe4000f8e0226 */
[----:B------:R-:W-:Y:S02]  /*6120*/  @!UP0 UIMAD UR6, UR11, UR42, UR5 ;  /* 0x0000002a0b0682a4 */ /* 0x000fe4000f8e0205 */
[----:B------:R-:W-:Y:S01]  /*6130*/  UIMAD UR4, UR58, UR9, UR37 ;  /* 0x000000093a0472a4 */ /* 0x000fe2000f8e0225 */
[----:B------:R-:W-:Y:S02]  /*6140*/  @!UP0 UMOV UR5, UR10 ;  /* 0x0000000a00058c82 */ /* 0x000fe40008000000 */
[----:B------:R-:W-:Y:S02]  /*6150*/  UIMAD UR38, UR5, UR43, UR7 ;  /* 0x0000002b052672a4 */ /* 0x000fe4000f8e0207 */
[----:B------:R-:W-:Y:S11]  /*6160*/  UIMAD UR37, UR6, UR58, UR4 ;  /* 0x0000003a062572a4 */ /* 0x000ff6000f8e0204 */
[----:B------:R-:W-:Y:S01]  /*6170*/  @!UPT UIADD3 URZ, UPT, UPT, URZ, URZ, URZ ;  /* 0x000000fffffff290 */ /* 0x000fe2000fffe0ff */
.L_x_102:
[----:B------:R-:W-:Y:S01]  /*6180*/  UISETP.NE.AND UP0, UPT, UR39, 0x1, UPT ;  /* 0x000000012700788c */ /* 0x000fe2000bf05270 */
[----:B------:R-:W-:Y:S01]  /*6190*/  R2UR UR11, R102 ;  /* 0x00000000660b72ca */ /* 0x000fe200000e0000 */
[----:B------:R-:W-:Y:S01]  /*61a0*/  USHF.L.U32 UR50, UR26, 0x7, URZ ;  /* 0x000000071a327899 */ /* 0x000fe200080006ff */
[----:B------:R-:W-:Y:S01]  /*61b0*/  IADD3 R91, PT, PT, R91, 0x1, RZ ;  /* 0x000000015b5b7810 */ /* 0x000fe20007ffe0ff */
[----:B------:R-:W-:Y:S07]  /*61c0*/  USHF.L.U32 UR49, UR27, 0x6, URZ ;  /* 0x000000061b317899 */ /* 0x000fee00080006ff */
[----:B------:R-:W1:Y:S01]  /*61d0*/  @!UP0 LDCU.128 UR12, c[0x0][0xb10] ;  /* 0x00016200ff0c87ac */ /* 0x000e620008000c00 */
[----:B------:R-:W2:Y:S01]  /*61e0*/  @!UP0 LDCU UR5, c[0x0][0xb0c] ;  /* 0x00016180ff0587ac */ /* 0x000ea20008000800 */
[----:B------:R-:W3:Y:S01]  /*61f0*/  @!UP0 LDCU UR10, c[0x0][0xb20] ;  /* 0x00016400ff0a87ac */ /* 0x000ee20008000800 */
[----:B-1----:R-:W-:Y:S02]  /*6200*/  UIMAD.WIDE.U32 UR8, UR38, UR12, URZ ;  /* 0x0000000c260872a5 */ /* 0x002fe4000f8e00ff */
[----:B------:R-:W-:Y:S02]  /*6210*/  UIMAD.WIDE.U32 UR6, UR37, UR15, URZ ;  /* 0x0000000f250672a5 */ /* 0x000fe4000f8e00ff */
[----:B------:R-:W-:Y:S03]  /*6220*/  @!UP0 UISETP.NE.AND UP1, UPT, UR14, 0x1, UPT ;  /* 0x000000010e00888c */ /* 0x000fe6000bf25270 */
[----:B------:R-:W-:Y:S01]  /*6230*/  @!UP0 UMOV UR4, UR9 ;  /* 0x0000000900048c82 */ /* 0x000fe20008000000 */
[----:B--2---:R-:W-:Y:S02]  /*6240*/  @!UP0 UISETP.NE.AND UP2, UPT, UR5, 0x1, UPT ;  /* 0x000000010500888c */ /* 0x004fe4000bf45270 */
[----:B------:R-:W-:Y:S01]  /*6250*/  @!UP0 USHF.R.U32.HI UR4, URZ, UR13, UR4 ;  /* 0x0000000dff048299 */ /* 0x000fe20008011604 */
[----:B------:R-:W-:Y:S02]  /*6260*/  @!UP0 UMOV UR6, UR7 ;  /* 0x0000000700068c82 */ /* 0x000fe40008000000 */
[----:B---3--:R-:W-:Y:S02]  /*6270*/  @!UP0 USHF.R.U32.HI UR6, URZ, UR10, UR6 ;  /* 0x0000000aff068299 */ /* 0x008fe40008011606 */
[----:B------:R-:W-:Y:S02]  /*6280*/  @!UP0 USEL UR7, UR38, UR4, !UP2 ;  /* 0x0000000426078287 */ /* 0x000fe4000d000000 */
[----:B------:R-:W-:Y:S04]  /*6290*/  @!UP0 USEL UR6, UR37, UR6, !UP1 ;  /* 0x0000000625068287 */ /* 0x000fe8000c800000 */
[----:B------:R-:W-:Y:S02]  /*62a0*/  @!UP0 UIADD3 UR4, UPT, UPT, -UR7, UR6, URZ ;  /* 0x0000000607048290 */ /* 0x000fe4000fffe1ff */
[----:B------:R-:W-:Y:S02]  /*62b0*/  @!UP0 UIADD3 UR6, UPT, UPT, UR7, -UR6, URZ ;  /* 0x8000000607068290 */ /* 0x000fe4000fffe0ff */
[----:B------:R-:W-:Y:S02]  /*62c0*/  @!UP0 UIMAD UR38, UR4, UR5, UR38 ;  /* 0x00000005042682a4 */ /* 0x000fe4000f8e0226 */
[----:B------:R-:W-:Y:S02]  /*62d0*/  @!UP0 UIMAD UR37, UR6, UR14, UR37 ;  /* 0x0000000e062582a4 */ /* 0x000fe4000f8e0225 */
[----:B------:R-:W-:Y:S09]  /*62e0*/  ULOP3.LUT UP0, URZ, UR11, 0x1b0, URZ, 0xc0, !UPT ;  /* 0x000001b00bff7892 */ /* 0x000ff2000f80c0ff */
[----:B------:R-:W-:Y:S05]  /*62f0*/  BRA.U !UP0, `(.L_x_103) ;  /* 0x00000001087c7547 */ /* 0x000fea000b800000 */
[----:B------:R-:W1:Y:S01]  /*6300*/  LDCU.64 UR8, c[0x4][0x80] ;  /* 0x01001000ff0877ac */ /* 0x000e620008000a00 */
[----:B------:R-:W-:Y:S01]  /*6310*/  MOV R2, 0x0 ;  /* 0x0000000000027802 */ /* 0x000fe20000000f00 */
[----:B------:R-:W-:Y:S02]  /*6320*/  HFMA2 R12, -RZ, RZ, 0, 5.9604644775390625e-08 ;  /* 0x00000001ff0c7431 */ /* 0x000fe400000001ff */
[----:B------:R-:W-:Y:S01]  /*6330*/  IMAD.MOV.U32 R8, RZ, RZ, 0x70 ;  /* 0x00000070ff087424 */ /* 0x000fe200078e00ff */
[----:B------:R2:W3:Y:S01]  /*6340*/  LDC.64 R14, c[0x4][R2] ;  /* 0x01000000020e7b82 */ /* 0x0004e20000000a00 */
[----:B------:R-:W4:Y:S01]  /*6350*/  LDCU.64 UR6, c[0x4][0x88] ;  /* 0x01001100ff0677ac */ /* 0x000f220008000a00 */
[----:B------:R-:W-:Y:S01]  /*6360*/  IMAD.MOV.U32 R13, RZ, RZ, RZ ;  /* 0x000000ffff0d7224 */ /* 0x000fe200078e00ff */
[----:B------:R-:W2:Y:S01]  /*6370*/  LDCU.64 UR4, c[0x4][0x8] ;  /* 0x01000100ff0477ac */ /* 0x000ea20008000a00 */
[----:B-1----:R-:W-:Y:S01]  /*6380*/  MOV R5, UR9 ;  /* 0x0000000900057c02 */ /* 0x002fe20008000f00 */
[----:B------:R-:W-:Y:S01]  /*6390*/  IMAD.U32 R4, RZ, RZ, UR8 ;  /* 0x00000008ff047e24 */ /* 0x000fe2000f8e00ff */
[----:B----4-:R-:W-:Y:S01]  /*63a0*/  MOV R7, UR7 ;  /* 0x0000000700077c02 */ /* 0x010fe20008000f00 */
[----:B------:R-:W-:Y:S01]  /*63b0*/  IMAD.U32 R6, RZ, RZ, UR6 ;  /* 0x00000006ff067e24 */ /* 0x000fe2000f8e00ff */
[----:B--2---:R-:W-:Y:S01]  /*63c0*/  MOV R11, UR5 ;  /* 0x00000005000b7c02 */ /* 0x004fe20008000f00 */
[----:B------:R-:W-:Y:S02]  /*63d0*/  IMAD.U32 R10, RZ, RZ, UR4 ;  /* 0x00000004ff0a7e24 */ /* 0x000fe4000f8e00ff */
[----:B------:R-:W-:Y:S07]  /*63e0*/  LEPC R20, `(.L_x_104) ;  /* 0x000000001014794e */ /* 0x000fee0000000000 */
[----:B---3-5:R-:W-:Y:S05]  /*63f0*/  CALL.ABS.NOINC R14 ;  /* 0x000000000e007343 */ /* 0x028fea0003c00000 */
.L_x_104:
[----:B------:R-:W1:Y:S01]  /*6400*/  LDCU.64 UR8, c[0x4][0x80] ;  /* 0x01001000ff0877ac */ /* 0x000e620008000a00 */
[----:B------:R-:W2:Y:S01]  /*6410*/  LDC.64 R2, c[0x4][R2] ;  /* 0x0100000002027b82 */ /* 0x000ea20000000a00 */
[----:B------:R-:W-:Y:S02]  /*6420*/  HFMA2 R12, -RZ, RZ, 0, 5.9604644775390625e-08 ;  /* 0x00000001ff0c7431 */ /* 0x000fe400000001ff */
[----:B------:R-:W-:Y:S02]  /*6430*/  IMAD.MOV.U32 R8, RZ, RZ, 0x70 ;  /* 0x00000070ff087424 */ /* 0x000fe400078e00ff */
[----:B------:R-:W-:Y:S01]  /*6440*/  IMAD.MOV.U32 R13, RZ, RZ, RZ ;  /* 0x000000ffff0d7224 */ /* 0x000fe200078e00ff */
[----:B------:R-:W3:Y:S01]  /*6450*/  LDCU.64 UR6, c[0x4][0x88] ;  /* 0x01001100ff0677ac */ /* 0x000ee20008000a00 */
[----:B------:R-:W4:Y:S01]  /*6460*/  LDCU.64 UR4, c[0x4][0x8] ;  /* 0x01000100ff0477ac */ /* 0x000f220008000a00 */
[----:B-1----:R-:W-:Y:S02]  /*6470*/  MOV R4, UR8 ;  /* 0x0000000800047c02 */ /* 0x002fe40008000f00 */
[----:B------:R-:W-:Y:S02]  /*6480*/  MOV R5, UR9 ;  /* 0x0000000900057c02 */ /* 0x000fe40008000f00 */
[----:B---3--:R-:W-:Y:S01]  /*6490*/  MOV R7, UR7 ;  /* 0x0000000700077c02 */ /* 0x008fe20008000f00 */
[----:B------:R-:W-:Y:S01]  /*64a0*/  IMAD.U32 R6, RZ, RZ, UR6 ;  /* 0x00000006ff067e24 */ /* 0x000fe2000f8e00ff */
[----:B----4-:R-:W-:Y:S01]  /*64b0*/  MOV R11, UR5 ;  /* 0x00000005000b7c02 */ /* 0x010fe20008000f00 */
[----:B------:R-:W-:Y:S02]  /*64c0*/  IMAD.U32 R10, RZ, RZ, UR4 ;  /* 0x00000004ff0a7e24 */ /* 0x000fe4000f8e00ff */
[----:B------:R-:W-:Y:S07]  /*64d0*/  LEPC R20, `(.L_x_103) ;  /* 0x000000001014794e */ /* 0x000fee0000000000 */
[----:B--2---:R-:W-:Y:S05]  /*64e0*/  CALL.ABS.NOINC R2 ;  /* 0x0000000002007343 */ /* 0x004fea0003c00000 */
.L_x_103:
[----:B------:R-:W-:Y:S02]  /*64f0*/  R2UR UR6, R88 ;  /* 0x00000000580672ca */ /* 0x000fe400000e0000 */
[----:B------:R-:W-:Y:S02]  /*6500*/  R2UR UR5, R100 ;  /* 0x00000000640572ca */ /* 0x000fe400000e0000 */
[----:B------:R-:W-:Y:S02]  /*6510*/  R2UR UR4, R99 ;  /* 0x00000000630472ca */ /* 0x000fe400000e0000 */
[----:B------:R-:W-:Y:S02]  /*6520*/  ISETP.NE.U32.AND P4, PT, R78, RZ, PT ;  /* 0x000000ff4e00720c */ /* 0x000fe40003f85070 */
[----:B------:R-:W-:Y:S02]  /*6530*/  ISETP.NE.U32.AND P2, PT, RZ, UR60, PT ;  /* 0x0000003cff007c0c */ /* 0x000fe4000bf45070 */
[----:B------:R-:W-:Y:S02]  /*6540*/  ISETP.NE.AND.EX P4, PT, R79, RZ, PT, P4 ;  /* 0x000000ff4f00720c */ /* 0x000fe40003f85340 */
[----:B------:R-:W-:Y:S01]  /*6550*/  ISETP.NE.AND.EX P2, PT, RZ, UR61, PT, P2 ;  /* 0x0000003dff007c0c */ /* 0x000fe2000bf45320 */
[----:B------:R-:W-:Y:S02]  /*6560*/  UISETP.NE.AND UP2, UPT, UR6, URZ, UPT ;  /* 0x000000ff0600728c */ /* 0x000fe4000bf45270 */
[----:B------:R-:W-:Y:S04]  /*6570*/  UISETP.NE.U32.AND UP0, UPT, UR5, URZ, UPT ;  /* 0x000000ff0500728c */ /* 0x000fe8000bf05070 */
[----:B------:R-:W-:Y:S01]  /*6580*/  UISETP.NE.AND.EX UP1, UPT, UR4, URZ, UPT, UP0 ;  /* 0x000000ff0400728c */ /* 0x000fe2000bf25300 */
[----:B------:R-:W-:Y:S01]  /*6590*/  PLOP3.LUT P1, PT, PT, PT, UP2, 0x80, 0x8 ;  /* 0x000000000008781c */ /* 0x000fe20003f2f028 */
[----:B------:R-:W-:Y:S03]  /*65a0*/  UPLOP3.LUT UP0, UPT, UPT, UPT, UPT, 0x40, 0x4 ;  /* 0x000000000004789c */ /* 0x000fe60003f0e870 */
[----:B------:R-:W-:Y:S06]  /*65b0*/  @UP2 UPLOP3.LUT UP0, UPT, UPT, UPT, UP1, 0x80, 0x8 ;  /* 0x000000000008289c */ /* 0x000fec0003f0f010 */
[----:B------:R-:W-:Y:S01]  /*65c0*/  PLOP3.LUT P0, PT, PT, PT, UP0, 0x80, 0x8 ;  /* 0x000000000008781c */ /* 0x000fe20003f0f008 */
[----:B------:R-:W-:Y:S01]  /*65d0*/  @!UPT UIADD3 URZ, UPT, UPT, URZ, URZ, URZ ;  /* 0x000000fffffff290 */ /* 0x000fe2000fffe0ff */
[----:B------:R-:W-:Y:S11]  /*65e0*/  BRA.U !UP1, `(.L_x_105) ;  /* 0x0000000109407547 */ /* 0x000ff6000b800000 */
[----:B------:R-:W-:Y:S01]  /*65f0*/  UISETP.NE.U32.AND UP0, UPT, UR60, URZ, UPT ;  /* 0x000000ff3c00728c */ /* 0x000fe2000bf05070 */
[----:B------:R-:W-:Y:S01]  /*6600*/  R2UR UR6, R100 ;  /* 0x00000000640672ca */ /* 0x000fe200000e0000 */
[----:B------:R-:W1:Y:S01]  /*6610*/  LDCU.64 UR8, c[0x0][0x358] ;  /* 0x00006b00ff0877ac */ /* 0x000e620008000a00 */
[----:B------:R-:W-:Y:S02]  /*6620*/  HFMA2 R84, -RZ, RZ, 0, 5.9604644775390625e-08 ;  /* 0x00000001ff547431 */ /* 0x000fe400000001ff */
[----:B------:R-:W-:Y:S01]  /*6630*/  IMAD.MOV.U32 R0, RZ, RZ, 0x1 ;  /* 0x00000001ff007424 */ /* 0x000fe200078e00ff */
[----:B------:R-:W-:Y:S06]  /*6640*/  UISETP.NE.AND.EX UP0, UPT, UR61, URZ, UPT, UP0 ;  /* 0x000000ff3d00728c */ /* 0x000fec000bf05300 */
[----:B------:R-:W-:Y:S05]  /*6650*/  PLOP3.LUT P3, PT, PT, PT, UP0, 0x80, 0x8 ;  /* 0x000000000008781c */ /* 0x000fea0003f6f008 */
[----:B------:R-:W2:Y:S01]  /*6660*/  @UP0 LDCU.64 UR4, c[0x0][0x888] ;  /* 0x00011100ff0407ac */ /* 0x000ea20008000a00 */
[----:B------:R-:W-:Y:S07]  /*6670*/  @UP0 UIMAD UR6, UR36, UR6, URZ ;  /* 0x00000006240602a4 */ /* 0x000fee000f8e02ff */
[----:B------:R-:W-:Y:S01]  /*6680*/  @!P3 PRMT R84, R0, 0x7610, R84 ;  /* 0x000076100054b816 */ /* 0x000fe20000000054 */
[----:B--2---:R-:W-:Y:S06]  /*6690*/  @UP0 UIMAD.WIDE UR4, UR6, 0x4, UR4 ;  /* 0x00000004060408a5 */ /* 0x004fec000f8e0204 */
[----:B------:R-:W-:Y:S02]  /*66a0*/  IMAD.U32 R2, RZ, RZ, UR4 ;  /* 0x00000004ff027e24 */ /* 0x000fe4000f8e00ff */
[----:B------:R-:W-:Y:S03]  /*66b0*/  IMAD.U32 R3, RZ, RZ, UR5 ;  /* 0x00000005ff037e24 */ /* 0x000fe6000f8e00ff */
[----:B------:R-:W2:Y:S02]  /*66c0*/  @!UP0 LDCU UR4, c[0x0][0x880] ;  /* 0x00011000ff0487ac */ /* 0x000ea40008000800 */
[----:B-1---5:R1:W5:Y:S02]  /*66d0*/  @P3 LDG.E R41, desc[UR8][R2.64] ;  /* 0x0000000802293981 */ /* 0x022364000c1e1900 */
[----:B-12---:R-:W-:Y:S02]  /*66e0*/  @!P3 MOV R41, UR4 ;  /* 0x000000040029bc02 */ /* 0x006fe40008000f00 */
.L_x_105:
[----:B------:R-:W-:Y:S05]  /*66f0*/  @!P4 BRA `(.L_x_106) ;  /* 0x000000000024c947 */ /* 0x000fea0003800000 */
[----:B------:R-:W-:Y:S01]  /*6700*/  ISETP.NE.U32.AND P3, PT, R76, RZ, PT ;  /* 0x000000ff4c00720c */ /* 0x000fe20003f65070 */
[----:B------:R-:W1:Y:S03]  /*6710*/  LDCU.64 UR4, c[0x0][0x358] ;  /* 0x00006b00ff0477ac */ /* 0x000e660008000a00 */
[----:B------:R-:W-:Y:S11]  /*6720*/  ISETP.NE.AND.EX P3, PT, R77, RZ, PT, P3 ;  /* 0x000000ff4d00720c */ /* 0x000ff60003f65330 */
[----:B------:R-:W-:Y:S02]  /*6730*/  @!UPT UIADD3 URZ, UPT, UPT, URZ, URZ, URZ ;  /* 0x000000fffffff290 */ /* 0x000fe4000fffe0ff */
[----:B------:R-:W2:Y:S01]  /*6740*/  @P3 LDC.64 R2, c[0x0][0x8a8] ;  /* 0x00022a00ff023b82 */ /* 0x000ea20000000a00 */
[----:B------:R-:W-:Y:S04]  /*6750*/  @P3 IMAD R0, R78, UR36, RZ ;  /* 0x000000244e003c24 */ /* 0x000fe8000f8e02ff */
[----:B--2---:R-:W-:Y:S05]  /*6760*/  @P3 IMAD.WIDE R2, R0, 0x4, R2 ;  /* 0x0000000400023825 */ /* 0x004fea00078e0202 */
[----:B-1---5:R1:W5:Y:S02]  /*6770*/  @P3 LDG.E R38, desc[UR4][R2.64] ;  /* 0x0000000402263981 */ /* 0x022364000c1e1900 */
[----:B-1----:R-:W2:Y:S02]  /*6780*/  @!P3 LDC R38, c[0x0][0x8a0] ;  /* 0x00022800ff26bb82 */ /* 0x002ea40000000800 */
.L_x_106:
[----:B-----5:R-:W-:Y:S01]  /*6790*/  FSETP.NEU.AND P3, PT, R41, RZ, PT ;  /* 0x000000ff2900720b */ /* 0x020fe20003f6d000 */
[----:B------:R-:W-:Y:S01]  /*67a0*/  ULOP3.LUT UR4, UR54, 0x1, URZ, 0x3c, !UPT ;  /* 0x0000000136047892 */ /* 0x000fe2000f8e3cff */
[----:B------:R-:W-:Y:S01]  /*67b0*/  SEL R4, RZ, 0xffffffff, P2 ;  /* 0xffffffffff047807 */ /* 0x000fe20001000000 */
[----:B------:R-:W-:Y:S01]  /*67c0*/  IMAD.U32 R110, RZ, RZ, UR46 ;  /* 0x0000002eff6e7e24 */ /* 0x000fe2000f8e00ff */
[----:B------:R-:W-:Y:S01]  /*67d0*/  @P1 LOP3.LUT P2, RZ, R84, 0xff, RZ, 0xc0, !PT ;  /* 0x000000ff54ff1812 */ /* 0x000fe2000784c0ff */
[----:B------:R-:W-:Y:S01]  /*67e0*/  IMAD.SHL.U32 R81, R93, 0x10, RZ ;  /* 0x000000105d517824 */ /* 0x000fe200078e00ff */
[----:B------:R-:W-:Y:S01]  /*67f0*/  @P1 SEL R3, RZ, 0xffffffff, P3 ;  /* 0xffffffffff031807 */ /* 0x000fe20001800000 */
[----:B------:R-:W-:Y:S01]  /*6800*/  IMAD.U32 R111, RZ, RZ, UR4 ;  /* 0x00000004ff6f7e24 */ /* 0x000fe2000f8e00ff */
[----:B------:R-:W-:Y:S01]  /*6810*/  LEA R89, R36, UR47, 0x3 ;  /* 0x0000002f24597c11 */ /* 0x000fe2000f8e18ff */
[----:B------:R-:W-:Y:S01]  /*6820*/  IMAD.SHL.U32 R110, R110, 0x2000, RZ ;  /* 0x000020006e6e7824 */ /* 0x000fe200078e00ff */
[----:B------:R-:W-:Y:S01]  /*6830*/  @P0 SEL R3, R4, R3, !P2 ;  /* 0x0000000304030207 */ /* 0x000fe20005000000 */
[----:B------:R-:W-:Y:S01]  /*6840*/  IMAD.SHL.U32 R80, R92, 0x10, RZ ;  /* 0x000000105c507824 */ /* 0x000fe200078e00ff */
[----:B------:R-:W-:Y:S01]  /*6850*/  SHF.L.U32 R2, R95, 0x1f, RZ ;  /* 0x0000001f5f027819 */ /* 0x000fe200000006ff */
[----:B------:R-:W-:Y:S01]  /*6860*/  IMAD.IADD R82, R97, 0x1, R110 ;  /* 0x0000000161527824 */ /* 0x000fe200078e026e */
[----:B------:R-:W-:Y:S01]  /*6870*/  @P1 LOP3.LUT R3, R3, 0x1, RZ, 0xc0, !PT ;  /* 0x0000000103031812 */ /* 0x000fe200078ec0ff */
[----:B------:R-:W-:Y:S01]  /*6880*/  BSSY B1, `(.L_x_107) ;  /* 0x0000039000017945 */ /* 0x000fe20003800000 */
[----:B------:R-:W-:Y:S01]  /*6890*/  PLOP3.LUT P2, PT, PT, PT, UP1, 0x80, 0x8 ;  /* 0x000000000008781c */ /* 0x000fe20003f4f018 */
[----:B------:R-:W-:Y:S01]  /*68a0*/  IMAD.IADD R83, R82, 0x1, R81 ;  /* 0x0000000152537824 */ /* 0x000fe200078e0251 */
[----:B------:R-:W-:Y:S01]  /*68b0*/  ISETP.NE.U32.OR P5, PT, R3, 0x1, !P1 ;  /* 0x000000010300780c */ /* 0x000fe20004fa5470 */
[----:B------:R-:W-:Y:S01]  /*68c0*/  IMAD.U32 R3, RZ, RZ, UR46 ;  /* 0x0000002eff037e24 */ /* 0x000fe2000f8e00ff */
[----:B------:R-:W-:Y:S01]  /*68d0*/  LOP3.LUT P4, R90, R84, 0xff, RZ, 0xc0, !PT ;  /* 0x000000ff545a7812 */ /* 0x000fe2000788c0ff */
[----:B------:R-:W-:Y:S01]  /*68e0*/  IMAD.MOV.U32 R109, RZ, RZ, 0x1 ;  /* 0x00000001ff6d7424 */ /* 0x000fe200078e00ff */
[----:B------:R-:W-:Y:S01]  /*68f0*/  P2R R108, PR, RZ, 0x20 ;  /* 0x00000020ff6c7803 */ /* 0x000fe20000000000 */
[----:B------:R-:W-:Y:S01]  /*6900*/  IMAD R39, R36, 0x40, R37 ;  /* 0x0000004024277824 */ /* 0x000fe200078e0225 */
[----:B------:R-:W-:Y:S01]  /*6910*/  LEA R0, R3, UR47, 0x3 ;  /* 0x0000002f03007c11 */ /* 0x000fe2000f8e18ff */
[----:B------:R-:W-:Y:S01]  /*6920*/  IMAD.U32 R112, RZ, RZ, UR46 ;  /* 0x0000002eff707e24 */ /* 0x000fe2000f8e00ff */
[----:B------:R-:W-:Y:S02]  /*6930*/  SEL R3, RZ, 0xffffffff, P3 ;  /* 0xffffffffff037807 */ /* 0x000fe40001800000 */
[----:B------:R-:W-:Y:S02]  /*6940*/  CS2R R74, SRZ ;  /* 0x00000000004a7805 */ /* 0x000fe4000001ff00 */
[----:B------:R-:W-:Y:S02]  /*6950*/  CS2R R72, SRZ ;  /* 0x0000000000487805 */ /* 0x000fe4000001ff00 */
[----:B------:R-:W-:Y:S02]  /*6960*/  CS2R R66, SRZ ;  /* 0x0000000000427805 */ /* 0x000fe4000001ff00 */
[----:B------:R-:W-:Y:S02]  /*6970*/  @P2 SEL R3, R4, R3, !P4 ;  /* 0x0000000304032207 */ /* 0x000fe40006000000 */
[----:B------:R-:W-:Y:S02]  /*6980*/  CS2R R64, SRZ ;  /* 0x0000000000407805 */ /* 0x000fe4000001ff00 */
[----:B------:R-:W-:Y:S02]  /*6990*/  @P5 SHF.L.U32 R5, R111, 0x1f, RZ ;  /* 0x0000001f6f055819 */ /* 0x000fe400000006ff */
[----:B------:R-:W-:Y:S02]  /*69a0*/  CS2R R58, SRZ ;  /* 0x00000000003a7805 */ /* 0x000fe4000001ff00 */
[----:B------:R-:W-:Y:S02]  /*69b0*/  LOP3.LUT R3, R3, 0x1, RZ, 0xc0, !PT ;  /* 0x0000000103037812 */ /* 0x000fe400078ec0ff */
[----:B------:R-:W-:Y:S01]  /*69c0*/  CS2R R56, SRZ ;  /* 0x0000000000387805 */ /* 0x000fe2000001ff00 */
[----:B------:R-:W1:Y:S01]  /*69d0*/  @P5 SYNCS.PHASECHK.TRANS64.TRYWAIT P1, [R0+URZ+0x50], R5 ;  /* 0x00005005000055a7 */ /* 0x000e6200080211ff */
[----:B------:R-:W-:Y:S02]  /*69e0*/  CS2R R50, SRZ ;  /* 0x0000000000327805 */ /* 0x000fe4000001ff00 */
[----:B------:R-:W-:Y:S02]  /*69f0*/  ISETP.NE.U32.AND P2, PT, R3, 0x1, PT ;  /* 0x000000010300780c */ /* 0x000fe40003f45070 */
[----:B------:R-:W-:Y:S01]  /*6a00*/  CS2R R48, SRZ ;  /* 0x0000000000307805 */ /* 0x000fe2000001ff00 */
[----:B------:R-:W-:Y:S01]  /*6a10*/  IMAD.IADD R47, R82, 0x1, R80 ;  /* 0x00000001522f7824 */ /* 0x000fe200078e0250 */
[----:B------:R-:W-:Y:S01]  /*6a20*/  P2R R113, PR, RZ, 0x4 ;  /* 0x00000004ff717803 */ /* 0x000fe20000000000 */
[----:B------:R-:W-:Y:S01]  /*6a30*/  IMAD.IADD R46, R96, 0x1, R83 ;  /* 0x00000001602e7824 */ /* 0x000fe200078e0253 */
[----:B------:R3:W4:Y:S01]  /*6a40*/  SYNCS.PHASECHK.TRANS64.TRYWAIT P0, [R89+URZ+0xb0], R2 ;  /* 0x0000b002590075a7 */ /* 0x00072200080011ff */
[----:B-1----:R-:W-:Y:S01]  /*6a50*/  @P5 SEL R109, RZ, 0x1, !P1 ;  /* 0x00000001ff6d5807 */ /* 0x002fe20004800000 */
[----:B---3--:R-:W-:Y:S06]  /*6a60*/  @!P5 BRA `(.L_x_108) ;  /* 0x000000000068d947 */ /* 0x008fec0003800000 */
[----:B------:R-:W-:Y:S01]  /*6a70*/  ISETP.NE.AND P1, PT, R109, RZ, PT ;  /* 0x000000ff6d00720c */ /* 0x000fe20003f25270 */
[----:B------:R-:W-:Y:S01]  /*6a80*/  BSSY B0, `(.L_x_109) ;  /* 0x000000d000007945 */ /* 0x000fe20003800000 */
[----:B------:R-:W-:Y:S02]  /*6a90*/  CS2R R50, SRZ ;  /* 0x0000000000327805 */ /* 0x000fe4000001ff00 */
[----:B------:R-:W-:Y:S02]  /*6aa0*/  CS2R R48, SRZ ;  /* 0x0000000000307805 */ /* 0x000fe4000001ff00 */
[----:B------:R-:W-:Y:S02]  /*6ab0*/  CS2R R58, SRZ ;  /* 0x00000000003a7805 */ /* 0x000fe4000001ff00 */
[----:B------:R-:W-:Y:S02]  /*6ac0*/  CS2R R56, SRZ ;  /* 0x0000000000387805 */ /* 0x000fe4000001ff00 */
[----:B------:R-:W-:Y:S02]  /*6ad0*/  CS2R R66, SRZ ;  /* 0x0000000000427805 */ /* 0x000fe4000001ff00 */
[----:B------:R-:W-:Y:S02]  /*6ae0*/  CS2R R64, SRZ ;  /* 0x0000000000407805 */ /* 0x000fe4000001ff00 */
[----:B------:R-:W-:Y:S02]  /*6af0*/  CS2R R74, SRZ ;  /* 0x00000000004a7805 */ /* 0x000fe4000001ff00 */
[----:B------:R-:W-:Y:S01]  /*6b00*/  CS2R R72, SRZ ;  /* 0x0000000000487805 */ /* 0x000fe2000001ff00 */
[----:B------:R-:W-:Y:S06]  /*6b10*/  @P1 BRA `(.L_x_110) ;  /* 0x00000000000c1947 */ /* 0x000fec0003800000 */
[----:B------:R-:W-:Y:S04]  /*6b20*/  SHF.L.U32 R3, R111, 0x1f, RZ ;  /* 0x0000001f6f037819 */ /* 0x000fe800000006ff */
[----:B------:R-:W1:Y:S02]  /*6b30*/  SYNCS.PHASECHK.TRANS64.TRYWAIT P1, [R0+URZ+0x50], R3 ;  /* 0x00005003000075a7 */ /* 0x000e6400080211ff */
[----:B-1----:R-:W-:Y:S05]  /*6b40*/  @!P1 BRA `(.L_x_111) ;  /* 0x0000002400cc9947 */ /* 0x002fea0003800000 */
.L_x_110:
[----:B------:R-:W-:Y:S05]  /*6b50*/  BSYNC B0 ;  /* 0x0000000000007941 */ /* 0x000fea0003800000 */
.L_x_109:
[----:B------:R-:W-:Y:S01]  /*6b60*/  ISETP.NE.AND P1, PT, R113, RZ, PT ;  /* 0x000000ff7100720c */ /* 0x000fe20003f25270 */
[----:B------:R-:W-:Y:S04]  /*6b70*/  UIADD3 UR4, UPT, UPT, UR46, 0x1, URZ ;  /* 0x000000012e047890 */ /* 0x000fe8000fffe0ff */
[----:B------:R-:W-:Y:S04]  /*6b80*/  UISETP.NE.AND UP0, UPT, UR4, 0x3, UPT ;  /* 0x000000030400788c */ /* 0x000fe8000bf05270 */
[----:B------:R-:W-:Y:S02]  /*6b90*/  USEL UR5, URZ, 0x1, UP0 ;  /* 0x00000001ff057887 */ /* 0x000fe40008000000 */
[----:B------:R-:W-:Y:S02]  /*6ba0*/  USEL UR4, UR4, URZ, UP0 ;  /* 0x000000ff04047287 */ /* 0x000fe40008000000 */
[----:B------:R3:W1:Y:S02]  /*6bb0*/  @P1 LDS.128 R48, [R82] ;  /* 0x0000000052301984 */ /* 0x0006640000000c00 */
[----:B------:R-:W-:Y:S02]  /*6bc0*/  LOP3.LUT R111, R111, UR5, RZ, 0x3c, !PT ;  /* 0x000000056f6f7c12 */ /* 0x000fe4000f8e3cff */
[----:B------:R3:W1:Y:S01]  /*6bd0*/  @P1 LDS.128 R56, [R83+0x10] ;  /* 0x0000100053381984 */ /* 0x0006620000000c00 */
[----:B------:R-:W-:Y:S03]  /*6be0*/  IMAD.U32 R112, RZ, RZ, UR4 ;  /* 0x00000004ff707e24 */ /* 0x000fe6000f8e00ff */
[----:B------:R3:W1:Y:S04]  /*6bf0*/  @P1 LDS.128 R64, [R47+0x20] ;  /* 0x000020002f401984 */ /* 0x0006680000000c00 */
[----:B------:R3:W1:Y:S02]  /*6c00*/  @P1 LDS.128 R72, [R46+0x10] ;  /* 0x000010002e481984 */ /* 0x0006640000000c00 */
.L_x_108:
[----:B------:R-:W-:Y:S05]  /*6c10*/  BSYNC B1 ;  /* 0x0000000000017941 */ /* 0x000fea0003800000 */
.L_x_107:
[----:B-1----:R-:W-:Y:S04]  /*6c20*/  SHF.R.U32.HI R0, RZ, 0x15, R39 ;  /* 0x00000015ff007819 */ /* 0x002fe80000011627 */
[----:B------:R-:W-:Y:S01]  /*6c30*/  LOP3.LUT P1, RZ, R0, 0x3, R85, 0x48, !PT ;  /* 0x0000000300ff7812 */ /* 0x000fe20007824855 */
[----:B------:R-:W-:Y:S01]  /*6c40*/  @!UPT UIADD3 URZ, UPT, UPT, URZ, URZ, URZ ;  /* 0x000000fffffff290 */ /* 0x000fe2000fffe0ff */
[----:B----4-:R-:W-:Y:S11]  /*6c50*/  @P0 BRA `(.L_x_112) ;  /* 0x0000000000080947 */ /* 0x010ff60003800000 */
[----:B------:R-:W1:Y:S02]  /*6c60*/  SYNCS.PHASECHK.TRANS64.TRYWAIT P0, [R89+URZ+0xb0], R2 ;  /* 0x0000b002590075a7 */ /* 0x000e6400080011ff */
[----:B-1----:R-:W-:Y:S05]  /*6c70*/  @!P0 BRA `(.L_x_113) ;  /* 0x0000002400948947 */ /* 0x002fea0003800000 */
.L_x_112:
[----:B------:R-:W-:Y:S05]  /*6c80*/  @!P1 BRA `(.L_x_114) ;  /* 0x0000000000409947 */ /* 0x000fea0003800000 */
[----:B------:R-:W4:Y:S01]  /*6c90*/  LDCU.64 UR8, c[0x4][0x70] ;  /* 0x01000e00ff0877ac */ /* 0x000f220008000a00 */
[----:B------:R-:W-:Y:S01]  /*6ca0*/  MOV R3, 0x0 ;  /* 0x0000000000037802 */ /* 0x000fe20000000f00 */
[----:B------:R-:W-:Y:S02]  /*6cb0*/  HFMA2 R12, -RZ, RZ, 0, 5.9604644775390625e-08 ;  /* 0x00000001ff0c7431 */ /* 0x000fe400000001ff */
[----:B------:R-:W-:Y:S02]  /*6cc0*/  IMAD.MOV.U32 R8, RZ, RZ, 0x192 ;  /* 0x00000192ff087424 */ /* 0x000fe400078e00ff */
[----:B------:R-:W-:Y:S01]  /*6cd0*/  IMAD.MOV.U32 R13, RZ, RZ, RZ ;  /* 0x000000ffff0d7224 */ /* 0x000fe200078e00ff */
[----:B------:R-:W5:Y:S01]  /*6ce0*/  LDCU.64 UR6, c[0x4][0x78] ;  /* 0x01000f00ff0677ac */ /* 0x000f620008000a00 */
[----:B-1----:R-:W1:Y:S01]  /*6cf0*/  LDC.64 R2, c[0x4][R3] ;  /* 0x0100000003027b82 */ /* 0x002e620000000a00 */
[----:B------:R-:W2:Y:S01]  /*6d00*/  LDCU.64 UR4, c[0x4][0x10] ;  /* 0x01000200ff0477ac */ /* 0x000ea20008000a00 */
[----:B----4-:R-:W-:Y:S01]  /*6d10*/  MOV R5, UR9 ;  /* 0x0000000900057c02 */ /* 0x010fe20008000f00 */
[----:B------:R-:W-:Y:S01]  /*6d20*/  IMAD.U32 R4, RZ, RZ, UR8 ;  /* 0x00000008ff047e24 */ /* 0x000fe2000f8e00ff */
[----:B-----5:R-:W-:Y:S01]  /*6d30*/  MOV R7, UR7 ;  /* 0x0000000700077c02 */ /* 0x020fe20008000f00 */
[----:B------:R-:W-:Y:S01]  /*6d40*/  IMAD.U32 R6, RZ, RZ, UR6 ;  /* 0x00000006ff067e24 */ /* 0x000fe2000f8e00ff */
[----:B--2---:R-:W-:Y:S01]  /*6d50*/  MOV R11, UR5 ;  /* 0x00000005000b7c02 */ /* 0x004fe20008000f00 */
[----:B------:R-:W-:Y:S02]  /*6d60*/  IMAD.U32 R10, RZ, RZ, UR4 ;  /* 0x00000004ff0a7e24 */ /* 0x000fe4000f8e00ff */
[----:B------:R-:W-:Y:S07]  /*6d70*/  LEPC R20, `(.L_x_114) ;  /* 0x000000001014794e */ /* 0x000fee0000000000 */
[----:B-1-3--:R-:W-:Y:S05]  /*6d80*/  CALL.ABS.NOINC R2 ;  /* 0x0000000002007343 */ /* 0x00afea0003c00000 */
.L_x_114:
[----:B------:R-:W-:Y:S05]  /*6d90*/  WARPSYNC.ALL ;  /* 0x0000000000007948 */ /* 0x000fea0003800000 */
[----:B------:R-:W-:Y:S01]  /*6da0*/  R2UR UR4, R39 ;  /* 0x00000000270472ca */ /* 0x000fe200000e0000 */
[--C-:B------:R-:W-:Y:S01]  /*6db0*/  HADD2.F32 R40, -RZ, R48.reuse.H0_H0 ;  /* 0x20000030ff287230 */ /* 0x100fe20000004100 */
[----:B------:R-:W-:Y:S01]  /*6dc0*/  ISETP.NE.AND P0, PT, R98, RZ, PT ;  /* 0x000000ff6200720c */ /* 0x000fe20003f05270 */
[----:B------:R-:W-:Y:S01]  /*6dd0*/  HADD2.F32 R43, -RZ, R48.H1_H1 ;  /* 0x30000030ff2b7230 */ /* 0x000fe20000004100 */
[----:B------:R-:W-:Y:S01]  /*6de0*/  BSSY.RECONVERGENT B0, `(.L_x_115) ;  /* 0x0000085000007945 */ /* 0x000fe20003800200 */
[----:B------:R-:W-:Y:S02]  /*6df0*/  HADD2.F32 R42, -RZ, R49.H0_H0 ;  /* 0x20000031ff2a7230 */ /* 0x000fe40000004100 */
[----:B------:R-:W-:Y:S02]  /*6e00*/  HADD2.F32 R45, -RZ, R51.H0_H0 ;  /* 0x20000033ff2d7230 */ /* 0x000fe40000004100 */
[----:B------:R-:W-:Y:S04]  /*6e10*/  HADD2.F32 R44, -RZ, R75.H1_H1 ;  /* 0x3000004bff2c7230 */ /* 0x000fe80000004100 */
[----:B------:R-:W2:Y:S02]  /*6e20*/  LDTM.x32 R4, tmem[UR4] ;  /* 0x00000004000479ee */ /* 0x000ea400082c0000 */
[C---:B--2---:R-:W-:Y:S01]  /*6e30*/  FMUL R0, R38.reuse, R4 ;  /* 0x0000000426007220 */ /* 0x044fe20000400000 */
[C---:B-1----:R-:W-:Y:S01]  /*6e40*/  FMUL R2, R38.reuse, R5 ;  /* 0x0000000526027220 */ /* 0x042fe20000400000 */
[C---:B------:R-:W-:Y:S01]  /*6e50*/  FMUL R3, R38.reuse, R6 ;  /* 0x0000000626037220 */ /* 0x040fe20000400000 */
[C---:B------:R-:W-:Y:S01]  /*6e60*/  FMUL R7, R38.reuse, R7 ;  /* 0x0000000726077220 */ /* 0x040fe20000400000 */
[C---:B------:R-:W-:Y:S01]  /*6e70*/  FFMA R0, R41.reuse, R40, R0 ;  /* 0x0000002829007223 */ /* 0x040fe20000000000 */
[----:B------:R-:W-:Y:S02]  /*6e80*/  HADD2.F32 R40, -RZ, R49.H1_H1 ;  /* 0x30000031ff287230 */ /* 0x000fe40000004100 */
[C---:B------:R-:W-:Y:S01]  /*6e90*/  FFMA R2, R41.reuse, R43, R2 ;  /* 0x0000002b29027223 */ /* 0x040fe20000000002 */
[C---:B------:R-:W-:Y:S01]  /*6ea0*/  FFMA R3, R41.reuse, R42, R3 ;  /* 0x0000002a29037223 */ /* 0x040fe20000000003 */
[--C-:B------:R-:W-:Y:S02]  /*6eb0*/  HADD2.F32 R43, -RZ, R50.reuse.H0_H0 ;  /* 0x20000032ff2b7230 */ /* 0x100fe40000004100 */
[----:B------:R-:W-:Y:S01]  /*6ec0*/  FMUL R4, R38, R8 ;  /* 0x0000000826047220 */ /* 0x000fe20000400000 */
[----:B------:R-:W-:Y:S01]  /*6ed0*/  HADD2.F32 R42, -RZ, R50.H1_H1 ;  /* 0x30000032ff2a7230 */ /* 0x000fe20000004100 */
[----:B------:R-:W-:Y:S01]  /*6ee0*/  F2FP.F16.F32.PACK_AB R52, R2, R0 ;  /* 0x000000000234723e */ /* 0x000fe200000000ff */
[C---:B------:R-:W-:Y:S01]  /*6ef0*/  FFMA R7, R41.reuse, R40, R7 ;  /* 0x0000002829077223 */ /* 0x040fe20000000007 */
[----:B------:R-:W-:Y:S01]  /*6f00*/  FFMA R4, R41, R43, R4 ;  /* 0x0000002b29047223 */ /* 0x000fe20000000004 */
[C---:B------:R-:W-:Y:S01]  /*6f10*/  FMUL R5, R38.reuse, R9 ;  /* 0x0000000926057220 */ /* 0x040fe20000400000 */
[C---:B------:R-:W-:Y:S01]  /*6f20*/  FMUL R6, R38.reuse, R10 ;  /* 0x0000000a26067220 */ /* 0x040fe20000400000 */
[----:B------:R-:W-:Y:S01]  /*6f30*/  HADD2.F32 R40, -RZ, R51.H1_H1 ;  /* 0x30000033ff287230 */ /* 0x000fe20000004100 */
[----:B------:R-:W-:Y:S01]  /*6f40*/  F2FP.F16.F32.PACK_AB R53, R7, R3 ;  /* 0x000000030735723e */ /* 0x000fe200000000ff */
[C---:B------:R-:W-:Y:S01]  /*6f50*/  FFMA R5, R41.reuse, R42, R5 ;  /* 0x0000002a29057223 */ /* 0x040fe20000000005 */
[----:B------:R-:W-:Y:S01]  /*6f60*/  FFMA R6, R41, R45, R6 ;  /* 0x0000002d29067223 */ /* 0x000fe20000000006 */
[C---:B------:R-:W-:Y:S01]  /*6f70*/  FMUL R11, R38.reuse, R11 ;  /* 0x0000000b260b7220 */ /* 0x040fe20000400000 */
[--C-:B------:R-:W-:Y:S02]  /*6f80*/  HADD2.F32 R43, -RZ, R56.reuse.H0_H0 ;  /* 0x20000038ff2b7230 */ /* 0x100fe40000004100 */
[C---:B------:R-:W-:Y:S01]  /*6f90*/  FMUL R8, R38.reuse, R12 ;  /* 0x0000000c26087220 */ /* 0x040fe20000400000 */
[----:B------:R-:W-:Y:S01]  /*6fa0*/  F2FP.F16.F32.PACK_AB R54, R5, R4 ;  /* 0x000000040536723e */ /* 0x000fe200000000ff */
[C---:B------:R-:W-:Y:S01]  /*6fb0*/  FFMA R11, R41.reuse, R40, R11 ;  /* 0x00000028290b7223 */ /* 0x040fe2000000000b */
[----:B------:R-:W-:Y:S02]  /*6fc0*/  HADD2.F32 R40, -RZ, R56.H1_H1 ;  /* 0x30000038ff287230 */ /* 0x000fe40000004100 */
[----:B------:R-:W-:Y:S01]  /*6fd0*/  FFMA R8, R41, R43, R8 ;  /* 0x0000002b29087223 */ /* 0x000fe20000000008 */
[C---:B------:R-:W-:Y:S01]  /*6fe0*/  FMUL R9, R38.reuse, R13 ;  /* 0x0000000d26097220 */ /* 0x040fe20000400000 */
[--C-:B------:R-:W-:Y:S01]  /*6ff0*/  HADD2.F32 R45, -RZ, R57.reuse.H0_H0 ;  /* 0x20000039ff2d7230 */ /* 0x100fe20000004100 */
[----:B------:R-:W-:Y:S01]  /*7000*/  F2FP.F16.F32.PACK_AB R55, R11, R6 ;  /* 0x000000060b37723e */ /* 0x000fe200000000ff */
[C---:B------:R-:W-:Y:S01]  /*7010*/  FMUL R10, R38.reuse, R14 ;  /* 0x0000000e260a7220 */ /* 0x040fe20000400000 */
[----:B------:R-:W-:Y:S02]  /*7020*/  HADD2.F32 R42, -RZ, R57.H1_H1 ;  /* 0x30000039ff2a7230 */ /* 0x000fe40000004100 */
[C---:B------:R-:W-:Y:S01]  /*7030*/  FFMA R9, R41.reuse, R40, R9 ;  /* 0x0000002829097223 */ /* 0x040fe20000000009 */
[C---:B------:R-:W-:Y:S01]  /*7040*/  FMUL R15, R38.reuse, R15 ;  /* 0x0000000f260f7220 */ /* 0x040fe20000400000 */
[----:B------:R1:W-:Y:S01]  /*7050*/  STS.128 [R82], R52 ;  /* 0x0000003452007388 */ /* 0x0003e20000000c00 */
[----:B------:R-:W-:Y:S01]  /*7060*/  FFMA R10, R41, R45, R10 ;  /* 0x0000002d290a7223 */ /* 0x000fe2000000000a */
[--C-:B------:R-:W-:Y:S01]  /*7070*/  HADD2.F32 R40, -RZ, R58.reuse.H0_H0 ;  /* 0x2000003aff287230 */ /* 0x100fe20000004100 */
[----:B------:R-:W-:Y:S01]  /*7080*/  F2FP.F16.F32.PACK_AB R60, R9, R8 ;  /* 0x00000008093c723e */ /* 0x000fe200000000ff */
[----:B------:R-:W-:Y:S01]  /*7090*/  FFMA R15, R41, R42, R15 ;  /* 0x0000002a290f7223 */ /* 0x000fe2000000000f */
[C---:B------:R-:W-:Y:S01]  /*70a0*/  FMUL R12, R38.reuse, R16 ;  /* 0x00000010260c7220 */ /* 0x040fe20000400000 */
[----:B------:R-:W-:Y:S02]  /*70b0*/  HADD2.F32 R42, -RZ, R58.H1_H1 ;  /* 0x3000003aff2a7230 */ /* 0x000fe40000004100 */
[C---:B------:R-:W-:Y:S01]  /*70c0*/  FMUL R13, R38.reuse, R17 ;  /* 0x00000011260d7220 */ /* 0x040fe20000400000 */
[--C-:B------:R-:W-:Y:S01]  /*70d0*/  HADD2.F32 R43, -RZ, R59.reuse.H0_H0 ;  /* 0x2000003bff2b7230 */ /* 0x100fe20000004100 */
[----:B------:R-:W-:Y:S01]  /*70e0*/  F2FP.F16.F32.PACK_AB R61, R15, R10 ;  /* 0x0000000a0f3d723e */ /* 0x000fe200000000ff */
[C---:B------:R-:W-:Y:S01]  /*70f0*/  FFMA R12, R41.reuse, R40, R12 ;  /* 0x00000028290c7223 */ /* 0x040fe2000000000c */
[C---:B------:R-:W-:Y:S01]  /*7100*/  FFMA R13, R41.reuse, R42, R13 ;  /* 0x0000002a290d7223 */ /* 0x040fe2000000000d */
[C---:B------:R-:W-:Y:S01]  /*7110*/  FMUL R14, R38.reuse, R18 ;  /* 0x00000012260e7220 */ /* 0x040fe20000400000 */
[----:B------:R-:W-:Y:S02]  /*7120*/  HADD2.F32 R40, -RZ, R59.H1_H1 ;  /* 0x3000003bff287230 */ /* 0x000fe40000004100 */
[C---:B------:R-:W-:Y:S01]  /*7130*/  FMUL R19, R38.reuse, R19 ;  /* 0x0000001326137220 */ /* 0x040fe20000400000 */
[C---:B------:R-:W-:Y:S01]  /*7140*/  FMUL R16, R38.reuse, R20 ;  /* 0x0000001426107220 */ /* 0x040fe20000400000 */
[C---:B------:R-:W-:Y:S01]  /*7150*/  FFMA R14, R41.reuse, R43, R14 ;  /* 0x0000002b290e7223 */ /* 0x040fe2000000000e */
[--C-:B------:R-:W-:Y:S02]  /*7160*/  HADD2.F32 R43, -RZ, R64.reuse.H0_H0 ;  /* 0x20000040ff2b7230 */ /* 0x100fe40000004100 */
[C---:B------:R-:W-:Y:S01]  /*7170*/  FFMA R19, R41.reuse, R40, R19 ;  /* 0x0000002829137223 */ /* 0x040fe20000000013 */
[----:B------:R-:W-:Y:S02]  /*7180*/  HADD2.F32 R42, -RZ, R64.H1_H1 ;  /* 0x30000040ff2a7230 */ /* 0x000fe40000004100 */
[C---:B------:R-:W-:Y:S01]  /*7190*/  FMUL R17, R38.reuse, R21 ;  /* 0x0000001526117220 */ /* 0x040fe20000400000 */
[--C-:B------:R-:W-:Y:S02]  /*71a0*/  HADD2.F32 R45, -RZ, R65.reuse.H0_H0 ;  /* 0x20000041ff2d7230 */ /* 0x100fe40000004100 */
[C---:B------:R-:W-:Y:S01]  /*71b0*/  FMUL R18, R38.reuse, R22 ;  /* 0x0000001626127220 */ /* 0x040fe20000400000 */
[----:B------:R-:W-:Y:S02]  /*71c0*/  HADD2.F32 R40, -RZ, R65.H1_H1 ;  /* 0x30000041ff287230 */ /* 0x000fe40000004100 */
[C---:B------:R-:W-:Y:S01]  /*71d0*/  FMUL R23, R38.reuse, R23 ;  /* 0x0000001726177220 */ /* 0x040fe20000400000 */
[C---:B------:R-:W-:Y:S01]  /*71e0*/  FFMA R16, R41.reuse, R43, R16 ;  /* 0x0000002b29107223 */ /* 0x040fe20000000010 */
[C---:B------:R-:W-:Y:S01]  /*71f0*/  FFMA R17, R41.reuse, R42, R17 ;  /* 0x0000002a29117223 */ /* 0x040fe20000000011 */
[C---:B------:R-:W-:Y:S01]  /*7200*/  FFMA R18, R41.reuse, R45, R18 ;  /* 0x0000002d29127223 */ /* 0x040fe20000000012 */
[C---:B------:R-:W-:Y:S01]  /*7210*/  FFMA R23, R41.reuse, R40, R23 ;  /* 0x0000002829177223 */ /* 0x040fe20000000017 */
[--C-:B------:R-:W-:Y:S02]  /*7220*/  HADD2.F32 R43, -RZ, R66.reuse.H0_H0 ;  /* 0x20000042ff2b7230 */ /* 0x100fe40000004100 */
[C---:B------:R-:W-:Y:S01]  /*7230*/  FMUL R20, R38.reuse, R24 ;  /* 0x0000001826147220 */ /* 0x040fe20000400000 */
        /* <DEDUP_REMOVED lines=9> */
[----:B------:R-:W-:Y:S01]  /*72d0*/  FFMA R27, R41, R42, R27 ;  /* 0x0000002a291b7223 */ /* 0x000fe2000000001b */
[--C-:B------:R-:W-:Y:S02]  /*72e0*/  HADD2.F32 R40, -RZ, R72.reuse.H0_H0 ;  /* 0x20000048ff287230 */ /* 0x100fe40000004100 */
[C---:B------:R-:W-:Y:S01]  /*72f0*/  FMUL R24, R38.reuse, R28 ;  /* 0x0000001c26187220 */ /* 0x040fe20000400000 */
[----:B------:R-:W-:Y:S02]  /*7300*/  HADD2.F32 R42, -RZ, R72.H1_H1 ;  /* 0x30000048ff2a7230 */ /* 0x000fe40000004100 */
[C---:B------:R-:W-:Y:S01]  /*7310*/  FMUL R25, R38.reuse, R29 ;  /* 0x0000001d26197220 */ /* 0x040fe20000400000 */
[--C-:B------:R-:W-:Y:S02]  /*7320*/  HADD2.F32 R43, -RZ, R73.reuse.H0_H0 ;  /* 0x20000049ff2b7230 */ /* 0x100fe40000004100 */
[C---:B------:R-:W-:Y:S01]  /*7330*/  FMUL R26, R38.reuse, R30 ;  /* 0x0000001e261a7220 */ /* 0x040fe20000400000 */
[----:B------:R-:W-:Y:S01]  /*7340*/  F2FP.F16.F32.PACK_AB R62, R13, R12 ;  /* 0x0000000c0d3e723e */ /* 0x000fe200000000ff */
[----:B------:R-:W-:Y:S01]  /*7350*/  FFMA R24, R41, R40, R24 ;  /* 0x0000002829187223 */ /* 0x000fe20000000018 */
[----:B------:R-:W-:Y:S01]  /*7360*/  F2FP.F16.F32.PACK_AB R63, R19, R14 ;  /* 0x0000000e133f723e */ /* 0x000fe200000000ff */
[C---:B------:R-:W-:Y:S01]  /*7370*/  FFMA R25, R41.reuse, R42, R25 ;  /* 0x0000002a29197223 */ /* 0x040fe20000000019 */
[C---:B------:R-:W-:Y:S01]  /*7380*/  FFMA R26, R41.reuse, R43, R26 ;  /* 0x0000002b291a7223 */ /* 0x040fe2000000001a */
[----:B------:R-:W-:Y:S02]  /*7390*/  HADD2.F32 R40, -RZ, R73.H1_H1 ;  /* 0x30000049ff287230 */ /* 0x000fe40000004100 */
[C---:B------:R-:W-:Y:S01]  /*73a0*/  FMUL R31, R38.reuse, R31 ;  /* 0x0000001f261f7220 */ /* 0x040fe20000400000 */
[----:B------:R1:W-:Y:S01]  /*73b0*/  STS.128 [R83+0x10], R60 ;  /* 0x0000103c53007388 */ /* 0x0003e20000000c00 */
[--C-:B------:R-:W-:Y:S02]  /*73c0*/  HADD2.F32 R43, -RZ, R74.reuse.H0_H0 ;  /* 0x2000004aff2b7230 */ /* 0x100fe40000004100 */
[C---:B------:R-:W-:Y:S01]  /*73d0*/  FMUL R28, R38.reuse, R32 ;  /* 0x00000020261c7220 */ /* 0x040fe20000400000 */
[----:B------:R-:W-:Y:S02]  /*73e0*/  HADD2.F32 R42, -RZ, R74.H1_H1 ;  /* 0x3000004aff2a7230 */ /* 0x000fe40000004100 */
[C---:B------:R-:W-:Y:S01]  /*73f0*/  FMUL R29, R38.reuse, R33 ;  /* 0x00000021261d7220 */ /* 0x040fe20000400000 */
[----:B------:R-:W-:Y:S02]  /*7400*/  HADD2.F32 R45, -RZ, R75.H0_H0 ;  /* 0x2000004bff2d7230 */ /* 0x000fe40000004100 */
[C---:B------:R-:W-:Y:S01]  /*7410*/  FMUL R30, R38.reuse, R34 ;  /* 0x00000022261e7220 */ /* 0x040fe20000400000 */
[----:B------:R-:W-:Y:S01]  /*7420*/  FFMA R31, R41, R40, R31 ;  /* 0x00000028291f7223 */ /* 0x000fe2000000001f */
[----:B------:R-:W-:Y:S01]  /*7430*/  FMUL R35, R38, R35 ;  /* 0x0000002326237220 */ /* 0x000fe20000400000 */
[----:B------:R-:W-:Y:S01]  /*7440*/  F2FP.F16.F32.PACK_AB R68, R17, R16 ;  /* 0x000000101144723e */ /* 0x000fe200000000ff */
[----:B------:R-:W-:Y:S01]  /*7450*/  FFMA R28, R41, R43, R28 ;  /* 0x0000002b291c7223 */ /* 0x000fe2000000001c */
[----:B------:R-:W-:Y:S01]  /*7460*/  F2FP.F16.F32.PACK_AB R69, R23, R18 ;  /* 0x000000121745723e */ /* 0x000fe200000000ff */
[----:B------:R-:W-:Y:S01]  /*7470*/  FFMA R29, R41, R42, R29 ;  /* 0x0000002a291d7223 */ /* 0x000fe2000000001d */
[----:B------:R-:W-:Y:S01]  /*7480*/  F2FP.F16.F32.PACK_AB R70, R21, R20 ;  /* 0x000000141546723e */ /* 0x000fe200000000ff */
[----:B------:R-:W-:Y:S01]  /*7490*/  FFMA R30, R41, R45, R30 ;  /* 0x0000002d291e7223 */ /* 0x000fe2000000001e */
[----:B------:R-:W-:Y:S01]  /*74a0*/  F2FP.F16.F32.PACK_AB R71, R27, R22 ;  /* 0x000000161b47723e */ /* 0x000fe200000000ff */
[----:B------:R-:W-:Y:S01]  /*74b0*/  FFMA R35, R41, R44, R35 ;  /* 0x0000002c29237223 */ /* 0x000fe20000000023 */
[----:B------:R-:W-:Y:S02]  /*74c0*/  F2FP.F16.F32.PACK_AB R104, R25, R24 ;  /* 0x000000181968723e */ /* 0x000fe400000000ff */
[----:B------:R-:W-:Y:S01]  /*74d0*/  F2FP.F16.F32.PACK_AB R105, R31, R26 ;  /* 0x0000001a1f69723e */ /* 0x000fe200000000ff */
[----:B------:R1:W-:Y:S01]  /*74e0*/  STS.128 [R47+0x20], R68 ;  /* 0x000020442f007388 */ /* 0x0003e20000000c00 */
[----:B------:R-:W-:Y:S02]  /*74f0*/  F2FP.F16.F32.PACK_AB R106, R29, R28 ;  /* 0x0000001c1d6a723e */ /* 0x000fe400000000ff */
[----:B------:R-:W-:Y:S05]  /*7500*/  F2FP.F16.F32.PACK_AB R107, R35, R30 ;  /* 0x0000001e236b723e */ /* 0x000fea00000000ff */
[----:B------:R1:W-:Y:S01]  /*7510*/  STS.128 [R46+0x10], R104 ;  /* 0x000010682e007388 */ /* 0x0003e20000000c00 */
[----:B------:R-:W-:Y:S01]  /*7520*/  @!PT LDS RZ, [RZ] ;  /* 0x00000000fffff984 */ /* 0x000fe20000000800 */
[----:B------:R-:W-:Y:S01]  /*7530*/  @!PT LDS RZ, [RZ] ;  /* 0x00000000fffff984 */ /* 0x000fe20000000800 */
[----:B------:R-:W-:Y:S01]  /*7540*/  @!PT LDS RZ, [RZ] ;  /* 0x00000000fffff984 */ /* 0x000fe20000000800 */
[----:B------:R-:W-:Y:S01]  /*7550*/  @!PT LDS RZ, [RZ] ;  /* 0x00000000fffff984 */ /* 0x000fe20000000800 */
[----:B------:R2:W-:Y:S07]  /*7560*/  MEMBAR.ALL.CTA ;  /* 0x0000000000007992 */ /* 0x0005ee0000008000 */
[----:B--2---:R-:W2:Y:S02]  /*7570*/  FENCE.VIEW.ASYNC.S ;  /* 0x00000000000073c6 */ /* 0x004ea40000000000 */
[----:B--2---:R-:W-:Y:S06]  /*7580*/  BAR.SYNC.DEFER_BLOCKING 0x1, 0x80 ;  /* 0x0042000000007b1d */ /* 0x004fec0000010000 */
[----:B------:R-:W-:Y:S05]  /*7590*/  @P0 BRA `(.L_x_116) ;  /* 0x0000000000240947 */ /* 0x000fea0003800000 */
[----:B------:R-:W2:Y:S01]  /*75a0*/  LDCU.64 UR6, c[0x0][0x348] ;  /* 0x00006900ff0677ac */ /* 0x000ea20008000a00 */
[----:B------:R-:W-:Y:S01]  /*75b0*/  R2UR UR5, R110 ;  /* 0x000000006e0572ca */ /* 0x000fe200000e0000 */
[----:B------:R-:W-:Y:S11]  /*75c0*/  UMOV UR51, UR36 ;  /* 0x0000002400337c82 */ /* 0x000ff60008000000 */
[----:B------:R-:W-:Y:S01]  /*75d0*/  @!UPT UIADD3 URZ, UPT, UPT, URZ, URZ, URZ ;  /* 0x000000fffffff290 */ /* 0x000fe2000fffe0ff */
[----:B------:R-:W-:Y:S02]  /*75e0*/  UIADD3 UR48, UPT, UPT, UR47, 0x200, UR5 ;  /* 0x000002002f307890 */ /* 0x000fe4000fffe005 */
[----:B--2---:R-:W-:Y:S04]  /*75f0*/  UIADD3 UR4, UP0, UPT, UR6, 0x680, URZ ;  /* 0x0000068006047890 */ /* 0x004fe8000ff1e0ff */
[----:B------:R-:W-:Y:S09]  /*7600*/  UIADD3.X UR5, UPT, UPT, URZ, UR7, URZ, UP0, !UPT ;  /* 0x00000007ff057290 */ /* 0x000ff200087fe4ff */
[----:B------:R2:W-:Y:S02]  /*7610*/  UTMASTG.3D [UR48], [UR4] ;  /* 0x00000030040073b5 */ /* 0x0005e40008010000 */
[----:B--2---:R0:W-:Y:S02]  /*7620*/  UTMACMDFLUSH ;  /* 0x00000000000079b7 */ /* 0x0041e40000000000 */
.L_x_116:
[----:B------:R-:W-:Y:S05]  /*7630*/  BSYNC.RECONVERGENT B0 ;  /* 0x0000000000007941 */ /* 0x000fea0003800200 */
.L_x_115:
[----:B------:R-:W-:Y:S01]  /*7640*/  UIADD3 UR44, UPT, UPT, UR46, 0x1, URZ ;  /* 0x000000012e2c7890 */ /* 0x000fe2000fffe0ff */
[----:B------:R-:W-:Y:S03]  /*7650*/  BSSY.RECONVERGENT B0, `(.L_x_117) ;  /* 0x0000005000007945 */ /* 0x000fe60003800200 */
[----:B------:R-:W-:Y:S04]  /*7660*/  UISETP.NE.AND UP0, UPT, UR44, 0x3, UPT ;  /* 0x000000032c00788c */ /* 0x000fe8000bf05270 */
[----:B------:R-:W-:Y:S01]  /*7670*/  USEL UR45, UR44, URZ, UP0 ;  /* 0x000000ff2c2d7287 */ /* 0x000fe20008000000 */
[----:B------:R-:W-:Y:S11]  /*7680*/  @P0 BRA `(.L_x_118) ;  /* 0x0000000000040947 */ /* 0x000ff60003800000 */
[----:B------:R-:W-:Y:S04]  /*7690*/  DEPBAR.LE SB0, 0x1 ;  /* 0x000080400000791a */ /* 0x000fe80000000000 */
.L_x_118:
[----:B------:R-:W-:Y:S05]  /*76a0*/  BSYNC.RECONVERGENT B0 ;  /* 0x0000000000007941 */ /* 0x000fea0003800200 */
.L_x_117:
[----:B------:R-:W-:Y:S01]  /*76b0*/  BAR.SYNC.DEFER_BLOCKING 0x1, 0x80 ;  /* 0x0042000000007b1d */ /* 0x000fe20000010000 */
[----:B------:R-:W-:Y:S01]  /*76c0*/  ISETP.NE.AND P1, PT, R108, RZ, PT ;  /* 0x000000ff6c00720c */ /* 0x000fe20003f25270 */
[----:B------:R-:W-:Y:S01]  /*76d0*/  UISETP.NE.AND UP0, UPT, UR53, URZ, UPT ;  /* 0x000000ff3500728c */ /* 0x000fe2000bf05270 */
[----:B------:R-:W-:Y:S11]  /*76e0*/  LEA R2, R112, UR47, 0x3 ;  /* 0x0000002f70027c11 */ /* 0x000ff6000f8e18ff */
[----:B------:R-:W-:Y:S01]  /*76f0*/  @P1 SHF.L.U32 R3, R111, 0x1f, RZ ;  /* 0x0000001f6f031819 */ /* 0x000fe200000006ff */
[----:B------:R-:W-:Y:S06]  /*7700*/  BRA.U !UP0, `(.L_x_119) ;  /* 0x0000000108247547 */ /* 0x000fec000b800000 */
[----:B------:R-:W-:Y:S01]  /*7710*/  IMAD.U32 R5, RZ, RZ, UR52 ;  /* 0x00000034ff057e24 */ /* 0x000fe2000f8e00ff */
[----:B------:R-:W-:Y:S01]  /*7720*/  MOV R0, UR55 ;  /* 0x0000003700007c02 */ /* 0x000fe20008000f00 */
[----:B------:R-:W-:Y:S03]  /*7730*/  UIADD3 UR4, UPT, UPT, UR52, 0x1, URZ ;  /* 0x0000000134047890 */ /* 0x000fe6000fffe0ff */
[----:B------:R-:W-:Y:S01]  /*7740*/  @P1 LEA R5, R5, UR47, 0x3 ;  /* 0x0000002f05051c11 */ /* 0x000fe2000f8e18ff */
[----:B------:R-:W-:Y:S04]  /*7750*/  UISETP.NE.AND UP0, UPT, UR4, 0x3, UPT ;  /* 0x000000030400788c */ /* 0x000fe8000bf05270 */
[----:B------:R-:W-:Y:S01]  /*7760*/  @P1 VIADD R5, R5, 0x68 ;  /* 0x0000006805051836 */ /* 0x000fe20000000000 */
[----:B------:R-:W-:Y:S04]  /*7770*/  USEL UR52, UR4, URZ, UP0 ;  /* 0x000000ff04347287 */ /* 0x000fe80008000000 */
[----:B------:R-:W-:Y:S04]  /*7780*/  @P1 PRMT R0, R0, 0x654, R5 ;  /* 0x0000065400001816 */ /* 0x000fe80000000005 */
[----:B------:R2:W-:Y:S04]  /*7790*/  @P1 SYNCS.ARRIVE.TRANS64.RED.A1T0 RZ, [R0+URZ], RZ ;  /* 0x000000ff00ff19a7 */ /* 0x0005e800081004ff */
.L_x_119:
[----:B------:R-:W4:Y:S01]  /*77a0*/  @P1 SYNCS.PHASECHK.TRANS64.TRYWAIT P0, [R2+URZ+0x50], R3 ;  /* 0x00005003020015a7 */ /* 0x000f2200080011ff */
[----:B------:R-:W-:Y:S01]  /*77b0*/  BSSY B1, `(.L_x_120) ;  /* 0x0000015000017945 */ /* 0x000fe20003800000 */
[----:B----4-:R-:W-:Y:S03]  /*77c0*/  @P1 SEL R109, RZ, 0x1, !P0 ;  /* 0x00000001ff6d1807 */ /* 0x010fe60004000000 */
[----:B------:R-:W-:Y:S05]  /*77d0*/  @!P1 BRA `(.L_x_121) ;  /* 0x0000000000489947 */ /* 0x000fea0003800000 */
[----:B------:R-:W-:Y:S01]  /*77e0*/  ISETP.NE.AND P1, PT, R113, RZ, PT ;  /* 0x000000ff7100720c */ /* 0x000fe20003f25270 */
[----:B------:R-:W-:Y:S01]  /*77f0*/  BSSY B0, `(.L_x_122) ;  /* 0x000000a000007945 */ /* 0x000fe20003800000 */
[----:B------:R-:W-:Y:S11]  /*7800*/  ISETP.NE.AND P0, PT, R109, RZ, PT ;  /* 0x000000ff6d00720c */ /* 0x000ff60003f05270 */
[----:B------:R-:W-:Y:S04]  /*7810*/  @P1 IMAD R112, R112, 0x2000, R97 ;  /* 0x0000200070701824 */ /* 0x000fe800078e0261 */
[----:B------:R-:W-:Y:S01]  /*7820*/  @P1 IMAD.IADD R5, R81, 0x1, R112 ;  /* 0x0000000151051824 */ /* 0x000fe200078e0270 */
[----:B------:R-:W-:Y:S03]  /*7830*/  @P1 IADD3 R3, PT, PT, R80, R112, RZ ;  /* 0x0000007050031210 */ /* 0x000fe60007ffe0ff */
[----:B--2---:R-:W-:Y:S01]  /*7840*/  @P1 IMAD.IADD R0, R96, 0x1, R5 ;  /* 0x0000000160001824 */ /* 0x004fe200078e0205 */
[----:B------:R-:W-:Y:S06]  /*7850*/  @P0 BRA `(.L_x_123) ;  /* 0x00000000000c0947 */ /* 0x000fec0003800000 */
[----:B------:R-:W-:Y:S04]  /*7860*/  SHF.L.U32 R111, R111, 0x1f, RZ ;  /* 0x0000001f6f6f7819 */ /* 0x000fe800000006ff */
[----:B------:R-:W2:Y:S02]  /*7870*/  SYNCS.PHASECHK.TRANS64.TRYWAIT P0, [R2+URZ+0x50], R111 ;  /* 0x0000506f020075a7 */ /* 0x000ea400080011ff */
[----:B--2---:R-:W-:Y:S05]  /*7880*/  @!P0 BRA `(.L_x_124) ;  /* 0x0000001800a48947 */ /* 0x004fea0003800000 */
.L_x_123:
[----:B------:R-:W-:Y:S05]  /*7890*/  BSYNC B0 ;  /* 0x0000000000007941 */ /* 0x000fea0003800000 */
.L_x_122:
[----:B------:R-:W-:Y:S11]  /*78a0*/  ISETP.NE.AND P0, PT, R113, RZ, PT ;  /* 0x000000ff7100720c */ /* 0x000ff60003f05270 */
[----:B------:R-:W-:Y:S02]  /*78b0*/  @!UPT UIADD3 URZ, UPT, UPT, URZ, URZ, URZ ;  /* 0x000000fffffff290 */ /* 0x000fe4000fffe0ff */
[----:B------:R4:W1:Y:S04]  /*78c0*/  @P0 LDS.128 R48, [R112] ;  /* 0x0000000070300984 */ /* 0x0008680000000c00 */
[----:B------:R4:W1:Y:S04]  /*78d0*/  @P0 LDS.128 R64, [R3+0x20] ;  /* 0x0000200003400984 */ /* 0x0008680000000c00 */
[----:B------:R4:W1:Y:S04]  /*78e0*/  @P0 LDS.128 R56, [R5+0x10] ;  /* 0x0000100005380984 */ /* 0x0008680000000c00 */
[----:B------:R4:W1:Y:S02]  /*78f0*/  @P0 LDS.128 R72, [R0+0x10] ;  /* 0x0000100000480984 */ /* 0x0008640000000c00 */
.L_x_121:
[----:B------:R-:W-:Y:S05]  /*7900*/  BSYNC B1 ;  /* 0x0000000000017941 */ /* 0x000fea0003800000 */
.L_x_120:
[----:B--2-4-:R-:W-:Y:S05]  /*7910*/  VIADD R0, R39, 0x20 ;  /* 0x0000002027007836 */ /* 0x014fea0000000000 */
[----:B------:R-:W-:Y:S04]  /*7920*/  SHF.R.U32.HI R0, RZ, 0x15, R0 ;  /* 0x00000015ff007819 */ /* 0x000fe80000011600 */
[----:B------:R-:W-:Y:S11]  /*7930*/  LOP3.LUT P0, RZ, R0, 0x3, R85, 0x48, !PT ;  /* 0x0000000300ff7812 */ /* 0x000ff60007804855 */
[----:B------:R-:W-:Y:S02]  /*7940*/  @!UPT UIADD3 URZ, UPT, UPT, URZ, URZ, URZ ;  /* 0x000000fffffff290 */ /* 0x000fe4000fffe0ff */
[----:B------:R-:W-:Y:S05]  /*7950*/  @!P0 BRA `(.L_x_125) ;  /* 0x0000000000408947 */ /* 0x000fea0003800000 */
[----:B------:R-:W2:Y:S01]  /*7960*/  LDCU.64 UR8, c[0x4][0x70] ;  /* 0x01000e00ff0877ac */ /* 0x000ea20008000a00 */
[----:B------:R-:W-:Y:S01]  /*7970*/  MOV R3, 0x0 ;  /* 0x0000000000037802 */ /* 0x000fe20000000f00 */
[----:B------:R-:W-:Y:S02]  /*7980*/  HFMA2 R12, -RZ, RZ, 0, 5.9604644775390625e-08 ;  /* 0x00000001ff0c7431 */ /* 0x000fe400000001ff */
[----:B------:R-:W-:Y:S02]  /*7990*/  IMAD.MOV.U32 R8, RZ, RZ, 0x192 ;  /* 0x00000192ff087424 */ /* 0x000fe400078e00ff */
[----:B------:R-:W-:Y:S01]  /*79a0*/  IMAD.MOV.U32 R13, RZ, RZ, RZ ;  /* 0x000000ffff0d7224 */ /* 0x000fe200078e00ff */
[----:B------:R-:W4:Y:S01]  /*79b0*/  LDCU.64 UR6, c[0x4][0x78] ;  /* 0x01000f00ff0677ac */ /* 0x000f220008000a00 */
[----:B------:R-:W1:Y:S01]  /*79c0*/  LDC.64 R2, c[0x4][R3] ;  /* 0x0100000003027b82 */ /* 0x000e620000000a00 */
[----:B------:R-:W5:Y:S01]  /*79d0*/  LDCU.64 UR4, c[0x4][0x10] ;  /* 0x01000200ff0477ac */ /* 0x000f620008000a00 */
[----:B--2---:R-:W-:Y:S01]  /*79e0*/  MOV R5, UR9 ;  /* 0x0000000900057c02 */ /* 0x004fe20008000f00 */
[----:B------:R-:W-:Y:S01]  /*79f0*/  IMAD.U32 R4, RZ, RZ, UR8 ;  /* 0x00000008ff047e24 */ /* 0x000fe2000f8e00ff */
[----:B----4-:R-:W-:Y:S01]  /*7a00*/  MOV R7, UR7 ;  /* 0x0000000700077c02 */ /* 0x010fe20008000f00 */
[----:B------:R-:W-:Y:S01]  /*7a10*/  IMAD.U32 R6, RZ, RZ, UR6 ;  /* 0x00000006ff067e24 */ /* 0x000fe2000f8e00ff */
[----:B-----5:R-:W-:Y:S01]  /*7a20*/  MOV R11, UR5 ;  /* 0x00000005000b7c02 */ /* 0x020fe20008000f00 */
[----:B------:R-:W-:Y:S02]  /*7a30*/  IMAD.U32 R10, RZ, RZ, UR4 ;  /* 0x00000004ff0a7e24 */ /* 0x000fe4000f8e00ff */
[----:B------:R-:W-:Y:S07]  /*7a40*/  LEPC R20, `(.L_x_125) ;  /* 0x000000001014794e */ /* 0x000fee0000000000 */
[----:B-1-3--:R-:W-:Y:S05]  /*7a50*/  CALL.ABS.NOINC R2 ;  /* 0x0000000002007343 */ /* 0x00afea0003c00000 */
.L_x_125:
[----:B------:R-:W-:Y:S01]  /*7a60*/  ISETP.NE.AND P0, PT, R98, RZ, PT ;  /* 0x000000ff6200720c */ /* 0x000fe20003f05270 */
[----:B------:R-:W-:Y:S05]  /*7a70*/  WARPSYNC.ALL ;  /* 0x0000000000007948 */ /* 0x000fea0003800000 */
[----:B------:R-:W-:Y:S01]  /*7a80*/  R2UR UR4, R39 ;  /* 0x00000000270472ca */ /* 0x000fe200000e0000 */
[--C-:B-1----:R-:W-:Y:S01]  /*7a90*/  HADD2.F32 R40, -RZ, R48.reuse.H0_H0 ;  /* 0x20000030ff287230 */ /* 0x102fe20000004100 */
[----:B------:R-:W-:Y:S01]  /*7aa0*/  IADD3 R89, PT, PT, R89, 0xd0, RZ ;  /* 0x000000d059597810 */ /* 0x000fe20007ffe0ff */
[----:B------:R-:W-:Y:S01]  /*7ab0*/  HADD2.F32 R42, -RZ, R48.H1_H1 ;  /* 0x30000030ff2a7230 */ /* 0x000fe20000004100 */
[----:B------:R-:W-:Y:S01]  /*7ac0*/  BSSY.RECONVERGENT B0, `(.L_x_126) ;  /* 0x000008d000007945 */ /* 0x000fe20003800200 */
[--C-:B------:R-:W-:Y:S01]  /*7ad0*/  HADD2.F32 R43, -RZ, R49.reuse.H0_H0 ;  /* 0x20000031ff2b7230 */ /* 0x100fe20000004100 */
[----:B------:R-:W-:Y:S01]  /*7ae0*/  LOP3.LUT R89, R89, 0xfefffff8, RZ, 0xc0, !PT ;  /* 0xfefffff859597812 */ /* 0x000fe200078ec0ff */
[----:B------:R-:W-:Y:S02]  /*7af0*/  HADD2.F32 R44, -RZ, R49.H1_H1 ;  /* 0x30000031ff2c7230 */ /* 0x000fe40000004100 */
[--C-:B------:R-:W-:Y:S02]  /*7b00*/  HADD2.F32 R45, -RZ, R50.reuse.H0_H0 ;  /* 0x20000032ff2d7230 */ /* 0x100fe40000004100 */
[----:B---3--:R-:W-:Y:S02]  /*7b10*/  HADD2.F32 R46, -RZ, R50.H1_H1 ;  /* 0x30000032ff2e7230 */ /* 0x008fe40000004100 */
[----:B------:R-:W1:Y:S01]  /*7b20*/  LDTM.x32 R4, tmem[UR4+0x20] ;  /* 0x00002004000479ee */ /* 0x000e6200082c0000 */
[----:B------:R-:W-:Y:S01]  /*7b30*/  NOP ;  /* 0x0000000000007918 */ /* 0x000fe20000000000 */
[----:B-1----:R1:W-:Y:S01]  /*7b40*/  SYNCS.ARRIVE.TRANS64.RED.A1T0 RZ, [R89+URZ], RZ ;  /* 0x000000ff59ff79a7 */ /* 0x0023e200081004ff */
[----:B------:R-:W-:Y:S01]  /*7b50*/  USHF.L.U32 UR4, UR45, 0xd, URZ ;  /* 0x0000000d2d047899 */ /* 0x000fe200080006ff */
[--C-:B------:R-:W-:Y:S02]  /*7b60*/  HADD2.F32 R47, -RZ, R51.reuse.H0_H0 ;  /* 0x20000033ff2f7230 */ /* 0x100fe40000004100 */
[----:B------:R-:W-:Y:S02]  /*7b70*/  HADD2.F32 R48, -RZ, R51.H1_H1 ;  /* 0x30000033ff307230 */ /* 0x000fe40000004100 */
[--C-:B------:R-:W-:Y:S01]  /*7b80*/  HADD2.F32 R49, -RZ, R56.reuse.H0_H0 ;  /* 0x20000038ff317230 */ /* 0x100fe20000004100 */
[----:B------:R-:W-:Y:S01]  /*7b90*/  IADD3 R110, PT, PT, R97, UR4, RZ ;  /* 0x00000004616e7c10 */ /* 0x000fe2000fffe0ff */
[----:B------:R-:W-:Y:S02]  /*7ba0*/  HADD2.F32 R51, -RZ, R56.H1_H1 ;  /* 0x30000038ff337230 */ /* 0x000fe40000004100 */
[--C-:B------:R-:W-:Y:S01]  /*7bb0*/  HADD2.F32 R50, -RZ, R57.reuse.H0_H0 ;  /* 0x20000039ff327230 */ /* 0x100fe20000004100 */
[-C--:B------:R-:W-:Y:S01]  /*7bc0*/  IADD3 R109, PT, PT, R81, R110.reuse, RZ ;  /* 0x0000006e516d7210 */ /* 0x080fe20007ffe0ff */
[----:B------:R-:W-:Y:S01]  /*7bd0*/  HADD2.F32 R52, -RZ, R57.H1_H1 ;  /* 0x30000039ff347230 */ /* 0x000fe20000004100 */
[----:B------:R-:W-:Y:S01]  /*7be0*/  IADD3 R110, PT, PT, R80, R110, RZ ;  /* 0x0000006e506e7210 */ /* 0x000fe20007ffe0ff */
[--C-:B------:R-:W-:Y:S01]  /*7bf0*/  HADD2.F32 R53, -RZ, R58.reuse.H0_H0 ;  /* 0x2000003aff357230 */ /* 0x100fe20000004100 */
[----:B------:R-:W-:Y:S01]  /*7c00*/  IADD3 R111, PT, PT, R96, R109, RZ ;  /* 0x0000006d606f7210 */ /* 0x000fe20007ffe0ff */
[----:B------:R-:W-:Y:S02]  /*7c10*/  HADD2.F32 R54, -RZ, R58.H1_H1 ;  /* 0x3000003aff367230 */ /* 0x000fe40000004100 */
[--C-:B------:R-:W-:Y:S02]  /*7c20*/  HADD2.F32 R55, -RZ, R59.reuse.H0_H0 ;  /* 0x2000003bff377230 */ /* 0x100fe40000004100 */
[----:B------:R-:W-:Y:S02]  /*7c30*/  HADD2.F32 R56, -RZ, R59.H1_H1 ;  /* 0x3000003bff387230 */ /* 0x000fe40000004100 */
[C---:B------:R-:W-:Y:S01]  /*7c40*/  FMUL R4, R38.reuse, R4 ;  /* 0x0000000426047220 */ /* 0x040fe20000400000 */
[C---:B------:R-:W-:Y:S01]  /*7c50*/  FMUL R5, R38.reuse, R5 ;  /* 0x0000000526057220 */ /* 0x040fe20000400000 */
[C---:B------:R-:W-:Y:S01]  /*7c60*/  FMUL R6, R38.reuse, R6 ;  /* 0x0000000626067220 */ /* 0x040fe20000400000 */
[C---:B------:R-:W-:Y:S01]  /*7c70*/  FMUL R7, R38.reuse, R7 ;  /* 0x0000000726077220 */ /* 0x040fe20000400000 */
[C---:B------:R-:W-:Y:S01]  /*7c80*/  FFMA R4, R41.reuse, R40, R4 ;  /* 0x0000002829047223 */ /* 0x040fe20000000004 */
[C---:B------:R-:W-:Y:S01]  /*7c90*/  FFMA R5, R41.reuse, R42, R5 ;  /* 0x0000002a29057223 */ /* 0x040fe20000000005 */
[C---:B------:R-:W-:Y:S01]  /*7ca0*/  FFMA R6, R41.reuse, R43, R6 ;  /* 0x0000002b29067223 */ /* 0x040fe20000000006 */
[----:B------:R-:W-:Y:S01]  /*7cb0*/  FFMA R7, R41, R44, R7 ;  /* 0x0000002c29077223 */ /* 0x000fe20000000007 */
[C---:B------:R-:W-:Y:S01]  /*7cc0*/  FMUL R8, R38.reuse, R8 ;  /* 0x0000000826087220 */ /* 0x040fe20000400000 */
[C---:B------:R-:W-:Y:S01]  /*7cd0*/  FMUL R9, R38.reuse, R9 ;  /* 0x0000000926097220 */ /* 0x040fe20000400000 */
[----:B------:R-:W-:Y:S01]  /*7ce0*/  F2FP.F16.F32.PACK_AB R80, R5, R4 ;  /* 0x000000040550723e */ /* 0x000fe200000000ff */
[C---:B------:R-:W-:Y:S01]  /*7cf0*/  FMUL R10, R38.reuse, R10 ;  /* 0x0000000a260a7220 */ /* 0x040fe20000400000 */
[----:B------:R-:W-:Y:S01]  /*7d00*/  F2FP.F16.F32.PACK_AB R81, R7, R6 ;  /* 0x000000060751723e */ /* 0x000fe200000000ff */
[C---:B------:R-:W-:Y:S01]  /*7d10*/  FFMA R8, R41.reuse, R45, R8 ;  /* 0x0000002d29087223 */ /* 0x040fe20000000008 */
[C---:B------:R-:W-:Y:S01]  /*7d20*/  FFMA R9, R41.reuse, R46, R9 ;  /* 0x0000002e29097223 */ /* 0x040fe20000000009 */
[----:B------:R-:W-:Y:S01]  /*7d30*/  FFMA R10, R41, R47, R10 ;  /* 0x0000002f290a7223 */ /* 0x000fe2000000000a */
[C---:B------:R-:W-:Y:S01]  /*7d40*/  FMUL R11, R38.reuse, R11 ;  /* 0x0000000b260b7220 */ /* 0x040fe20000400000 */
[C---:B------:R-:W-:Y:S01]  /*7d50*/  FMUL R0, R38.reuse, R12 ;  /* 0x0000000c26007220 */ /* 0x040fe20000400000 */
[C---:B------:R-:W-:Y:S01]  /*7d60*/  FMUL R2, R38.reuse, R13 ;  /* 0x0000000d26027220 */ /* 0x040fe20000400000 */
[----:B------:R-:W-:Y:S01]  /*7d70*/  F2FP.F16.F32.PACK_AB R82, R9, R8 ;  /* 0x000000080952723e */ /* 0x000fe200000000ff */
[C---:B------:R-:W-:Y:S01]  /*7d80*/  FFMA R11, R41.reuse, R48, R11 ;  /* 0x00000030290b7223 */ /* 0x040fe2000000000b */
[C---:B------:R-:W-:Y:S01]  /*7d90*/  FFMA R0, R41.reuse, R49, R0 ;  /* 0x0000003129007223 */ /* 0x040fe20000000000 */
[C---:B------:R-:W-:Y:S01]  /*7da0*/  FFMA R2, R41.reuse, R51, R2 ;  /* 0x0000003329027223 */ /* 0x040fe20000000002 */
[C---:B------:R-:W-:Y:S01]  /*7db0*/  FMUL R3, R38.reuse, R14 ;  /* 0x0000000e26037220 */ /* 0x040fe20000400000 */
[C---:B------:R-:W-:Y:S01]  /*7dc0*/  FMUL R15, R38.reuse, R15 ;  /* 0x0000000f260f7220 */ /* 0x040fe20000400000 */
[C---:B------:R-:W-:Y:S01]  /*7dd0*/  FMUL R12, R38.reuse, R16 ;  /* 0x00000010260c7220 */ /* 0x040fe20000400000 */
[C---:B------:R-:W-:Y:S01]  /*7de0*/  FMUL R13, R38.reuse, R17 ;  /* 0x00000011260d7220 */ /* 0x040fe20000400000 */
[C---:B------:R-:W-:Y:S01]  /*7df0*/  FFMA R3, R41.reuse, R50, R3 ;  /* 0x0000003229037223 */ /* 0x040fe20000000003 */
[C---:B------:R-:W-:Y:S01]  /*7e00*/  FMUL R14, R38.reuse, R18 ;  /* 0x00000012260e7220 */ /* 0x040fe20000400000 */
[----:B------:R-:W-:Y:S01]  /*7e10*/  FFMA R15, R41, R52, R15 ;  /* 0x00000034290f7223 */ /* 0x000fe2000000000f */
[--C-:B------:R-:W-:Y:S02]  /*7e20*/  HADD2.F32 R57, -RZ, R64.reuse.H0_H0 ;  /* 0x20000040ff397230 */ /* 0x100fe40000004100 */
[C---:B------:R-:W-:Y:S01]  /*7e30*/  FMUL R19, R38.reuse, R19 ;  /* 0x0000001326137220 */ /* 0x040fe20000400000 */
[----:B------:R-:W-:Y:S01]  /*7e40*/  F2FP.F16.F32.PACK_AB R83, R11, R10 ;  /* 0x0000000a0b53723e */ /* 0x000fe200000000ff */
[C---:B------:R-:W-:Y:S01]  /*7e50*/  FFMA R12, R41.reuse, R53, R12 ;  /* 0x00000035290c7223 */ /* 0x040fe2000000000c */
[----:B------:R-:W-:Y:S02]  /*7e60*/  HADD2.F32 R58, -RZ, R64.H1_H1 ;  /* 0x30000040ff3a7230 */ /* 0x000fe40000004100 */
[C---:B------:R-:W-:Y:S01]  /*7e70*/  FMUL R16, R38.reuse, R20 ;  /* 0x0000001426107220 */ /* 0x040fe20000400000 */
[C---:B------:R-:W-:Y:S01]  /*7e80*/  FFMA R13, R41.reuse, R54, R13 ;  /* 0x00000036290d7223 */ /* 0x040fe2000000000d */
[----:B------:R1:W-:Y:S01]  /*7e90*/  STS.128 [R97+UR4], R80 ;  /* 0x0000005061007988 */ /* 0x0003e20008000c04 */
[--C-:B------:R-:W-:Y:S02]  /*7ea0*/  HADD2.F32 R59, -RZ, R65.reuse.H0_H0 ;  /* 0x20000041ff3b7230 */ /* 0x100fe40000004100 */
[C---:B------:R-:W-:Y:S01]  /*7eb0*/  FMUL R17, R38.reuse, R21 ;  /* 0x0000001526117220 */ /* 0x040fe20000400000 */
[C---:B------:R-:W-:Y:S01]  /*7ec0*/  FFMA R14, R41.reuse, R55, R14 ;  /* 0x00000037290e7223 */ /* 0x040fe2000000000e */
[----:B------:R-:W-:Y:S02]  /*7ed0*/  HADD2.F32 R60, -RZ, R65.H1_H1 ;  /* 0x30000041ff3c7230 */ /* 0x000fe40000004100 */
[C---:B------:R-:W-:Y:S01]  /*7ee0*/  FMUL R18, R38.reuse, R22 ;  /* 0x0000001626127220 */ /* 0x040fe20000400000 */
[C---:B------:R-:W-:Y:S01]  /*7ef0*/  FFMA R19, R41.reuse, R56, R19 ;  /* 0x0000003829137223 */ /* 0x040fe20000000013 */
        /* <DEDUP_REMOVED lines=13> */
[----:B------:R-:W-:Y:S01]  /*7fd0*/  FMUL R27, R38, R27 ;  /* 0x0000001b261b7220 */ /* 0x000fe20000400000 */
[----:B------:R-:W-:Y:S01]  /*7fe0*/  F2FP.F16.F32.PACK_AB R104, R2, R0 ;  /* 0x000000000268723e */ /* 0x000fe200000000ff */
[----:B------:R-:W-:Y:S01]  /*7ff0*/  FFMA R20, R41, R61, R20 ;  /* 0x0000003d29147223 */ /* 0x000fe20000000014 */
[----:B------:R-:W-:Y:S01]  /*8000*/  F2FP.F16.F32.PACK_AB R105, R15, R3 ;  /* 0x000000030f69723e */ /* 0x000fe200000000ff */
[----:B------:R-:W-:Y:S01]  /*8010*/  HADD2.F32 R66, -RZ, R72.H1_H1 ;  /* 0x30000048ff427230 */ /* 0x000fe20000004100 */
[----:B------:R-:W-:Y:S01]  /*8020*/  F2FP.F16.F32.PACK_AB R106, R13, R12 ;  /* 0x0000000c0d6a723e */ /* 0x000fe200000000ff */
[C---:B------:R-:W-:Y:S01]  /*8030*/  FMUL R24, R38.reuse, R28 ;  /* 0x0000001c26187220 */ /* 0x040fe20000400000 */
[----:B------:R-:W-:Y:S01]  /*8040*/  F2FP.F16.F32.PACK_AB R107, R19, R14 ;  /* 0x0000000e136b723e */ /* 0x000fe200000000ff */
[C---:B------:R-:W-:Y:S01]  /*8050*/  FFMA R21, R41.reuse, R62, R21 ;  /* 0x0000003e29157223 */ /* 0x040fe20000000015 */
[--C-:B------:R-:W-:Y:S02]  /*8060*/  HADD2.F32 R67, -RZ, R73.reuse.H0_H0 ;  /* 0x20000049ff437230 */ /* 0x100fe40000004100 */
[C---:B------:R-:W-:Y:S01]  /*8070*/  FMUL R25, R38.reuse, R29 ;  /* 0x0000001d26197220 */ /* 0x040fe20000400000 */
[C---:B------:R-:W-:Y:S01]  /*8080*/  FFMA R22, R41.reuse, R63, R22 ;  /* 0x0000003f29167223 */ /* 0x040fe20000000016 */
[----:B------:R1:W-:Y:S01]  /*8090*/  STS.128 [R109+0x10], R104 ;  /* 0x000010686d007388 */ /* 0x0003e20000000c00 */
        /* <DEDUP_REMOVED lines=39> */
[----:B------:R-:W-:Y:S02]  /*8310*/  UIADD3 UR9, UPT, UPT, UR49, 0x20, URZ ;  /* 0x0000002031097890 */ /* 0x000fe4000fffe0ff */
[----:B------:R-:W-:Y:S02]  /*8320*/  UIADD3 UR8, UPT, UPT, UR47, 0x200, UR4 ;  /* 0x000002002f087890 */ /* 0x000fe4000fffe004 */
[----:B--2---:R-:W-:Y:S03]  /*8330*/  UIADD3 UR6, UP0, UPT, UR10, 0x680, URZ ;  /* 0x000006800a067890 */ /* 0x004fe6000ff1e0ff */
[----:B------:R-:W-:Y:S01]  /*8340*/  UMOV UR10, UR50 ;  /* 0x00000032000a7c82 */ /* 0x000fe20008000000 */
[----:B------:R-:W-:Y:S03]  /*8350*/  UIADD3.X UR7, UPT, UPT, URZ, UR11, URZ, UP0, !UPT ;  /* 0x0000000bff077290 */ /* 0x000fe600087fe4ff */
[----:B------:R-:W-:Y:S06]  /*8360*/  UMOV UR11, UR36 ;  /* 0x00000024000b7c82 */ /* 0x000fec0008000000 */
[----:B------:R2:W-:Y:S02]  /*8370*/  UTMASTG.3D [UR8], [UR6] ;  /* 0x00000008060073b5 */ /* 0x0005e40008010000 */
[----:B--2---:R0:W-:Y:S02]  /*8380*/  UTMACMDFLUSH ;  /* 0x00000000000079b7 */ /* 0x0041e40000000000 */
.L_x_127:
[----:B------:R-:W-:Y:S05]  /*8390*/  BSYNC.RECONVERGENT B0 ;  /* 0x0000000000007941 */ /* 0x000fea0003800200 */
.L_x_126:
[----:B------:R-:W-:Y:S01]  /*83a0*/  UIADD3 UR4, UPT, UPT, UR45, 0x1, URZ ;  /* 0x000000012d047890 */ /* 0x000fe2000fffe0ff */
[----:B------:R-:W-:Y:S03]  /*83b0*/  BSSY.RECONVERGENT B0, `(.L_x_128) ;  /* 0x0000008000007945 */ /* 0x000fe60003800200 */
[----:B------:R-:W-:Y:S04]  /*83c0*/  UISETP.NE.AND UP0, UPT, UR4, 0x3, UPT ;  /* 0x000000030400788c */ /* 0x000fe8000bf05270 */
[----:B------:R-:W-:Y:S02]  /*83d0*/  UISETP.EQ.XOR UP1, UPT, UR44, 0x3, !UP0 ;  /* 0x000000032c00788c */ /* 0x000fe4000c722a70 */
[----:B------:R-:W-:Y:S02]  /*83e0*/  USEL UR46, UR4, URZ, UP0 ;  /* 0x000000ff042e7287 */ /* 0x000fe40008000000 */
[----:B------:R-:W-:Y:S04]  /*83f0*/  USEL UR5, URZ, 0x1, !UP1 ;  /* 0x00000001ff057887 */ /* 0x000fe8000c800000 */
[----:B------:R-:W-:Y:S01]  /*8400*/  ULOP3.LUT UR54, UR54, UR5, URZ, 0x3c, !UPT ;  /* 0x0000000536367292 */ /* 0x000fe2000f8e3cff */
[----:B------:R-:W-:Y:S11]  /*8410*/  @P0 BRA `(.L_x_129) ;  /* 0x0000000000040947 */ /* 0x000ff60003800000 */
[----:B------:R-:W-:Y:S04]  /*8420*/  DEPBAR.LE SB0, 0x1 ;  /* 0x000080400000791a */ /* 0x000fe80000000000 */
.L_x_129:
[----:B------:R-:W-:Y:S05]  /*8430*/  BSYNC.RECONVERGENT B0 ;  /* 0x0000000000007941 */ /* 0x000fea0003800200 */
.L_x_128:
[----:B------:R-:W-:Y:S01]  /*8440*/  BAR.SYNC.DEFER_BLOCKING 0x1, 0x80 ;  /* 0x0042000000007b1d */ /* 0x000fe20000010000 */
[----:B------:R-:W-:Y:S01]  /*8450*/  UISETP.NE.AND UP0, UPT, UR53, -0x2, UPT ;  /* 0xfffffffe3500788c */ /* 0x000fe2000bf05270 */
[----:B------:R-:W-:Y:S08]  /*8460*/  IADD3 R0, PT, PT, R36, 0x1, RZ ;  /* 0x0000000124007810 */ /* 0x000ff00007ffe0ff */
[----:B------:R-:W-:Y:S05]  /*8470*/  BRA.U !UP0, `(.L_x_130) ;  /* 0x0000000108287547 */ /* 0x000fea000b800000 */
[----:B------:R-:W-:Y:S01]  /*8480*/  ISETP.NE.AND P0, PT, R108, RZ, PT ;  /* 0x000000ff6c00720c */ /* 0x000fe20003f05270 */
[----:B------:R-:W-:Y:S01]  /*8490*/  IMAD.U32 R3, RZ, RZ, UR52 ;  /* 0x00000034ff037e24 */ /* 0x000fe2000f8e00ff */
[----:B------:R-:W-:Y:S01]  /*84a0*/  UIADD3 UR4, UPT, UPT, UR52, 0x1, URZ ;  /* 0x0000000134047890 */ /* 0x000fe2000fffe0ff */
[----:B------:R-:W-:Y:S03]  /*84b0*/  IMAD.U32 R2, RZ, RZ, UR55 ;  /* 0x00000037ff027e24 */ /* 0x000fe6000f8e00ff */
[----:B------:R-:W-:Y:S04]  /*84c0*/  UISETP.NE.AND UP0, UPT, UR4, 0x3, UPT ;  /* 0x000000030400788c */ /* 0x000fe8000bf05270 */
[----:B------:R-:W-:Y:S03]  /*84d0*/  USEL UR52, UR4, URZ, UP0 ;  /* 0x000000ff04347287 */ /* 0x000fe60008000000 */
[----:B------:R-:W-:Y:S05]  /*84e0*/  @P0 LEA R3, R3, UR47, 0x3 ;  /* 0x0000002f03030c11 */ /* 0x000fea000f8e18ff */
[----:B------:R-:W-:Y:S05]  /*84f0*/  @P0 VIADD R3, R3, 0x68 ;  /* 0x0000006803030836 */ /* 0x000fea0000000000 */
[----:B------:R-:W-:Y:S04]  /*8500*/  @P0 PRMT R2, R2, 0x654, R3 ;  /* 0x0000065402020816 */ /* 0x000fe80000000003 */
[----:B------:R2:W-:Y:S03]  /*8510*/  @P0 SYNCS.ARRIVE.TRANS64.RED.A1T0 RZ, [R2+URZ], RZ ;  /* 0x000000ff02ff09a7 */ /* 0x0005e600081004ff */
.L_x_130:
[----:B------:R-:W-:Y:S01]  /*8520*/  R2UR UR6, R103 ;  /* 0x00000000670672ca */ /* 0x000fe200000e0000 */
[----:B------:R-:W-:Y:S01]  /*8530*/  UIADD3 UR53, UPT, UPT, UR53, 0x2, URZ ;  /* 0x0000000235357890 */ /* 0x000fe2000fffe0ff */
[----:B------:R-:W-:Y:S02]  /*8540*/  R2UR UR5, R86 ;  /* 0x00000000560572ca */ /* 0x000fe400000e0000 */
[----:B------:R-:W-:Y:S02]  /*8550*/  R2UR UR4, R87 ;  /* 0x00000000570472ca */ /* 0x000fe400000e0000 */
[----:B------:R-:W-:Y:S02]  /*8560*/  R2UR UR36, R101 ;  /* 0x00000000652472ca */ /* 0x000fe400000e0000 */
[----:B------:R-:W-:Y:S02]  /*8570*/  ISETP.NE.AND P0, PT, R91, 0x2, PT ;  /* 0x000000025b00780c */ /* 0x000fe40003f05270 */
[----:B------:R-:W-:Y:S02]  /*8580*/  ISETP.NE.AND P1, PT, R0, 0x4, PT ;  /* 0x000000040000780c */ /* 0x000fe40003f25270 */
[----:B------:R-:W-:Y:S01]  /*8590*/  SEL R3, RZ, 0x1, P0 ;  /* 0x00000001ff037807 */ /* 0x000fe20000000000 */
[----:B------:R-:W-:Y:S01]  /*85a0*/  UISETP.NE.AND UP0, UPT, UR6, URZ, UPT ;  /* 0x000000ff0600728c */ /* 0x000fe2000bf05270 */
[----:B--2---:R-:W-:Y:S01]  /*85b0*/  SEL R2, RZ, 0x1, P1 ;  /* 0x00000001ff027807 */ /* 0x004fe20000800000 */
[----:B------:R-:W-:Y:S01]  /*85c0*/  UIADD3 UR27, UPT, UPT, UR37, UR5, URZ ;  /* 0x00000005251b7290 */ /* 0x000fe2000fffe0ff */
[----:B------:R-:W-:Y:S01]  /*85d0*/  LOP3.LUT R94, R94, R3, RZ, 0x3c, !PT ;  /* 0x000000035e5e7212 */ /* 0x000fe200078e3cff */
[----:B------:R-:W-:Y:S01]  /*85e0*/  UIADD3 UR26, UPT, UPT, UR38, UR4, URZ ;  /* 0x00000004261a7290 */ /* 0x000fe2000fffe0ff */
[----:B------:R-:W-:Y:S02]  /*85f0*/  LOP3.LUT R95, R95, R2, RZ, 0x3c, !PT ;  /* 0x000000025f5f7212 */ /* 0x000fe400078e3cff */
[----:B------:R-:W-:Y:S02]  /*8600*/  SEL R91, R91, RZ, P0 ;  /* 0x000000ff5b5b7207 */ /* 0x000fe40000000000 */
[----:B------:R-:W-:Y:S01]  /*8610*/  SEL R36, R0, RZ, P1 ;  /* 0x000000ff00247207 */ /* 0x000fe20000800000 */
[----:B------:R-:W-:Y:S06]  /*8620*/  BRA.U UP0, `(.L_x_131) ;  /* 0xffffffd500807547 */ /* 0x000fec000b83ffff */
[----:B------:R-:W-:-:S13]  /*8630*/  R2UR UR4, R88 ;  /* 0x00000000580472ca */ /* 0x000fda00000e0000 */
[----:B------:R-:W-:-:S09]  /*8640*/  UISETP.NE.AND UP0, UPT, UR4, URZ, UPT ;  /* 0x000000ff0400728c */ /* 0x000fd2000bf05270 */
[----:B------:R-:W-:Y:S05]  /*8650*/  BRA.U !UP0, `(.L_x_132) ;  /* 0x0000000108487547 */ /* 0x000fea000b800000 */
[----:B------:R-:W2:Y:S02]  /*8660*/  LDCU.64 UR4, c[0x0][0x890] ;  /* 0x00011200ff0477ac */ /* 0x000ea40008000a00 */
[----:B--2---:R-:W-:-:S04]  /*8670*/  UISETP.NE.U32.AND UP0, UPT, UR4, URZ, UPT ;  /* 0x000000ff0400728c */ /* 0x004fc8000bf05070 */
[----:B------:R-:W-:-:S09]  /*8680*/  UISETP.NE.AND.EX UP0, UPT, UR5, URZ, UPT, UP0 ;  /* 0x000000ff0500728c */ /* 0x000fd2000bf05300 */
[----:B------:R-:W-:Y:S05]  /*8690*/  BRA.U UP0, `(.L_x_133) ;  /* 0x00000001000c7547 */ /* 0x000fea000b800000 */
[----:B------:R-:W-:-:S13]  /*86a0*/  FSETP.NEU.AND P0, PT, R41, RZ, PT ;  /* 0x000000ff2900720b */ /* 0x000fda0003f0d000 */
[----:B------:R-:W-:Y:S05]  /*86b0*/  @!P0 EXIT ;  /* 0x000000000000894d */ /* 0x000fea0003800000 */
[----:B------:R-:W-:Y:S05]  /*86c0*/  BRA `(.L_x_132) ;  /* 0x00000000002c7947 */ /* 0x000fea0003800000 */
.L_x_133:
[----:B------:R-:W-:Y:S01]  /*86d0*/  ISETP.NE.AND P0, PT, R90, RZ, PT ;  /* 0x000000ff5a00720c */ /* 0x000fe20003f05270 */
[----:B------:R-:W-:-:S12]  /*86e0*/  BSSY.RECONVERGENT B0, `(.L_x_132) ;  /* 0x0000009000007945 */ /* 0x000fd80003800200 */
[----:B------:R-:W-:Y:S05]  /*86f0*/  @P0 BRA `(.L_x_134) ;  /* 0x0000000000140947 */ /* 0x000fea0003800000 */
[----:B------:R-:W2:Y:S02]  /*8700*/  LDCU.64 UR4, c[0x0][0x888] ;  /* 0x00011100ff0477ac */ /* 0x000ea40008000a00 */
[----:B--2---:R-:W-:-:S04]  /*8710*/  ISETP.NE.U32.AND P0, PT, RZ, UR4, PT ;  /* 0x00000004ff007c0c */ /* 0x004fc8000bf05070 */
[----:B------:R-:W-:-:S13]  /*8720*/  ISETP.NE.AND.EX P0, PT, RZ, UR5, PT, P0 ;  /* 0x00000005ff007c0c */ /* 0x000fda000bf05300 */
[----:B------:R-:W-:Y:S05]  /*8730*/  @!P0 EXIT ;  /* 0x000000000000894d */ /* 0x000fea0003800000 */
[----:B------:R-:W-:Y:S05]  /*8740*/  BRA `(.L_x_135) ;  /* 0x0000000000087947 */ /* 0x000fea0003800000 */
.L_x_134:
[----:B------:R-:W-:-:S13]  /*8750*/  FSETP.NEU.AND P0, PT, R41, RZ, PT ;  /* 0x000000ff2900720b */ /* 0x000fda0003f0d000 */
[----:B------:R-:W-:Y:S05]  /*8760*/  @!P0 EXIT ;  /* 0x000000000000894d */ /* 0x000fea0003800000 */
.L_x_135:
[----:B------:R-:W-:Y:S05]  /*8770*/  BSYNC.RECONVERGENT B0 ;  /* 0x0000000000007941 */ /* 0x000fea0003800200 */
.L_x_132:
[----:B------:R-:W-:Y:S01]  /*8780*/  ULEA UR4, UR52, UR47, 0x3 ;  /* 0x0000002f34047291 */ /* 0x000fe2000f8e18ff */
[----:B------:R-:W-:-:S04]  /*8790*/  DEPBAR.LE SB0, 0x0 ;  /* 0x000080000000791a */ /* 0x000fc80000000000 */
[----:B------:R-:W-:-:S04]  /*87a0*/  UIADD3 UR4, UPT, UPT, UR4, 0x68, URZ ;  /* 0x0000006804047890 */ /* 0x000fc8000fffe0ff */
[----:B------:R-:W-:-:S09]  /*87b0*/  UPRMT UR4, UR55, 0x654, UR4 ;  /* 0x0000065437047896 */ /* 0x000fd20008000004 */
[----:B------:R-:W-:Y:S01]  /*87c0*/  SYNCS.ARRIVE.TRANS64.RED.A1T0 RZ, [UR4], RZ ;  /* 0x000000ffffff79a7 */ /* 0x000fe20008100404 */
[----:B------:R-:W-:Y:S05]  /*87d0*/  EXIT ;  /* 0x000000000000794d */ /* 0x000fea0003800000 */
.L_x_24:
[----:B----4-:R4:W1:Y:S02]  /*87e0*/  SYNCS.PHASECHK.TRANS64.TRYWAIT P0, [R3+URZ+0x100], R2 ;  /* 0x00010002030075a7 */ /* 0x01086400080011ff */
[----:B-1----:R-:W-:Y:S05]  /*87f0*/  @!P0 NANOSLEEP.SYNCS 0x989680 ;  /* 0x009896800000895d */ /* 0x002fea0003900000 */
[----:B------:R-:W1:Y:S02]  /*8800*/  @!P0 SYNCS.PHASECHK.TRANS64 P0, [R3+URZ+0x100], R2 ;  /* 0x00010002030085a7 */ /* 0x000e6400080010ff */
[----:B-1----:R-:W-:Y:S05]  /*8810*/  @!P0 BRA `(.L_x_24) ;  /* 0xfffffffc00f08947 */ /* 0x002fea000383ffff */
[----:B------:R-:W-:Y:S05]  /*8820*/  BRA `(.L_x_136) ;  /* 0xffffff9000ac7947 */ /* 0x000fea000383ffff */
.L_x_27:
[----:B---3--:R-:W-:-:S07]  /*8830*/  MOV R0, UR33 ;  /* 0x0000002100007c02 */ /* 0x008fce0008000f00 */
.L_x_137:
[----:B---3--:R3:W4:Y:S02]  /*8840*/  SYNCS.PHASECHK.TRANS64.TRYWAIT P0, [R0+URZ+0x28], R3 ;  /* 0x00002803000075a7 */ /* 0x00872400080011ff */
[----:B----4-:R-:W-:Y:S05]  /*8850*/  @!P0 NANOSLEEP.SYNCS 0x989680 ;  /* 0x009896800000895d */ /* 0x010fea0003900000 */
[----:B------:R-:W4:Y:S02]  /*8860*/  @!P0 SYNCS.PHASECHK.TRANS64 P0, [R0+URZ+0x28], R3 ;  /* 0x00002803000085a7 */ /* 0x000f2400080010ff */
[----:B----4-:R-:W-:Y:S05]  /*8870*/  @!P0 BRA `(.L_x_137) ;  /* 0xfffffffc00f08947 */ /* 0x010fea000383ffff */
[----:B------:R-:W-:Y:S05]  /*8880*/  BRA `(.L_x_26) ;  /* 0xffffff9400047947 */ /* 0x000fea000383ffff */
.L_x_34:
[----:B---3--:R-:W-:-:S07]  /*8890*/  MOV R0, UR7 ;  /* 0x0000000700007c02 */ /* 0x008fce0008000f00 */
.L_x_138:
[----:B-1----:R1:W2:Y:S02]  /*88a0*/  SYNCS.PHASECHK.TRANS64.TRYWAIT P0, [R0+URZ+0x28], R3 ;  /* 0x00002803000075a7 */ /* 0x0022a400080011ff */
[----:B--2---:R-:W-:Y:S05]  /*88b0*/  @!P0 NANOSLEEP.SYNCS 0x989680 ;  /* 0x009896800000895d */ /* 0x004fea0003900000 */
[----:B------:R-:W2:Y:S02]  /*88c0*/  @!P0 SYNCS.PHASECHK.TRANS64 P0, [R0+URZ+0x28], R3 ;  /* 0x00002803000085a7 */ /* 0x000ea400080010ff */
[----:B--2---:R-:W-:Y:S05]  /*88d0*/  @!P0 BRA `(.L_x_138) ;  /* 0xfffffffc00f08947 */ /* 0x004fea000383ffff */
[----:B------:R-:W-:Y:S05]  /*88e0*/  BRA `(.L_x_33) ;  /* 0xffffff9400f87947 */ /* 0x000fea000383ffff */
.L_x_41:
[----:B-1----:R1:W2:Y:S02]  /*88f0*/  SYNCS.PHASECHK.TRANS64.TRYWAIT P0, [R3+URZ+0x90], R0 ;  /* 0x00009000030075a7 */ /* 0x0022a400080011ff */
[----:B--2---:R-:W-:Y:S05]  /*8900*/  @!P0 NANOSLEEP.SYNCS 0x989680 ;  /* 0x009896800000895d */ /* 0x004fea0003900000 */
[----:B------:R-:W2:Y:S02]  /*8910*/  @!P0 SYNCS.PHASECHK.TRANS64 P0, [R3+URZ+0x90], R0 ;  /* 0x00009000030085a7 */ /* 0x000ea400080010ff */
[----:B--2---:R-:W-:Y:S05]  /*8920*/  @!P0 BRA `(.L_x_41) ;  /* 0xfffffffc00f08947 */ /* 0x004fea000383ffff */
[----:B------:R-:W-:Y:S05]  /*8930*/  BRA `(.L_x_139) ;  /* 0xffffff9800e07947 */ /* 0x000fea000383ffff */
.L_x_45:
[----:B-1----:R-:W-:-:S07]  /*8940*/  MOV R0, UR4 ;  /* 0x0000000400007c02 */ /* 0x002fce0008000f00 */
.L_x_140:
[----:B-1----:R1:W2:Y:S02]  /*8950*/  SYNCS.PHASECHK.TRANS64.TRYWAIT P0, [R0+URZ], R3 ;  /* 0x00000003000075a7 */ /* 0x0022a400080011ff */
[----:B--2---:R-:W-:Y:S05]  /*8960*/  @!P0 NANOSLEEP.SYNCS 0x989680 ;  /* 0x009896800000895d */ /* 0x004fea0003900000 */
[----:B------:R-:W2:Y:S02]  /*8970*/  @!P0 SYNCS.PHASECHK.TRANS64 P0, [R0+URZ], R3 ;  /* 0x00000003000085a7 */ /* 0x000ea400080010ff */
[----:B--2---:R-:W-:Y:S05]  /*8980*/  @!P0 BRA `(.L_x_140) ;  /* 0xfffffffc00f08947 */ /* 0x004fea000383ffff */
[----:B------:R-:W-:Y:S05]  /*8990*/  BRA `(.L_x_141) ;  /* 0xffffffa0008c7947 */ /* 0x000fea000383ffff */
.L_x_46:
[----:B------:R-:W-:-:S07]  /*89a0*/  MOV R0, UR5 ;  /* 0x0000000500007c02 */ /* 0x000fce0008000f00 */
.L_x_142:
[----:B-1----:R1:W2:Y:S02]  /*89b0*/  SYNCS.PHASECHK.TRANS64.TRYWAIT P0, [R0+URZ], R3 ;  /* 0x00000003000075a7 */ /* 0x0022a400080011ff */
[----:B--2---:R-:W-:Y:S05]  /*89c0*/  @!P0 NANOSLEEP.SYNCS 0x989680 ;  /* 0x009896800000895d */ /* 0x004fea0003900000 */
[----:B------:R-:W2:Y:S02]  /*89d0*/  @!P0 SYNCS.PHASECHK.TRANS64 P0, [R0+URZ], R3 ;  /* 0x00000003000085a7 */ /* 0x000ea400080010ff */
[----:B--2---:R-:W-:Y:S05]  /*89e0*/  @!P0 BRA `(.L_x_142) ;  /* 0xfffffffc00f08947 */ /* 0x004fea000383ffff */
[----:B------:R-:W-:Y:S05]  /*89f0*/  BRA `(.L_x_143) ;  /* 0xffffffa000987947 */ /* 0x000fea000383ffff */
.L_x_47:
[----:B------:R-:W-:-:S07]  /*8a00*/  MOV R0, UR5 ;  /* 0x0000000500007c02 */ /* 0x000fce0008000f00 */
.L_x_144:
[----:B-1----:R1:W2:Y:S02]  /*8a10*/  SYNCS.PHASECHK.TRANS64.TRYWAIT P0, [R0+URZ], R3 ;  /* 0x00000003000075a7 */ /* 0x0022a400080011ff */
[----:B--2---:R-:W-:Y:S05]  /*8a20*/  @!P0 NANOSLEEP.SYNCS 0x989680 ;  /* 0x009896800000895d */ /* 0x004fea0003900000 */
[----:B------:R-:W2:Y:S02]  /*8a30*/  @!P0 SYNCS.PHASECHK.TRANS64 P0, [R0+URZ], R3 ;  /* 0x00000003000085a7 */ /* 0x000ea400080010ff */
[----:B--2---:R-:W-:Y:S05]  /*8a40*/  @!P0 BRA `(.L_x_144) ;  /* 0xfffffffc00f08947 */ /* 0x004fea000383ffff */
[----:B------:R-:W-:Y:S05]  /*8a50*/  BRA `(.L_x_145) ;  /* 0xffffffa000a47947 */ /* 0x000fea000383ffff */
.L_x_48:
[----:B------:R-:W-:-:S07]  /*8a60*/  MOV R0, UR5 ;  /* 0x0000000500007c02 */ /* 0x000fce0008000f00 */
.L_x_146:
[----:B-1----:R1:W2:Y:S02]  /*8a70*/  SYNCS.PHASECHK.TRANS64.TRYWAIT P0, [R0+URZ], R3 ;  /* 0x00000003000075a7 */ /* 0x0022a400080011ff */
[----:B--2---:R-:W-:Y:S05]  /*8a80*/  @!P0 NANOSLEEP.SYNCS 0x989680 ;  /* 0x009896800000895d */ /* 0x004fea0003900000 */
[----:B------:R-:W2:Y:S02]  /*8a90*/  @!P0 SYNCS.PHASECHK.TRANS64 P0, [R0+URZ], R3 ;  /* 0x00000003000085a7 */ /* 0x000ea400080010ff */
[----:B--2---:R-:W-:Y:S05]  /*8aa0*/  @!P0 BRA `(.L_x_146) ;  /* 0xfffffffc00f08947 */ /* 0x004fea000383ffff */
[----:B------:R-:W-:Y:S05]  /*8ab0*/  BRA `(.L_x_147) ;  /* 0xffffffa000b07947 */ /* 0x000fea000383ffff */
.L_x_51:
[----:B--2---:R2:W3:Y:S02]  /*8ac0*/  SYNCS.PHASECHK.TRANS64.TRYWAIT P0, [R0+URZ+0xf0], R5 ;  /* 0x0000f005000075a7 */ /* 0x0044e400080011ff */
[----:B---3--:R-:W-:Y:S05]  /*8ad0*/  @!P0 NANOSLEEP.SYNCS 0x989680 ;  /* 0x009896800000895d */ /* 0x008fea0003900000 */
[----:B------:R-:W3:Y:S02]  /*8ae0*/  @!P0 SYNCS.PHASECHK.TRANS64 P0, [R0+URZ+0xf0], R5 ;  /* 0x0000f005000085a7 */ /* 0x000ee400080010ff */
[----:B---3--:R-:W-:Y:S05]  /*8af0*/  @!P0 BRA `(.L_x_51) ;  /* 0xfffffffc00f08947 */ /* 0x008fea000383ffff */
[----:B------:R-:W-:Y:S05]  /*8b00*/  BRA `(.L_x_148) ;  /* 0xffffffa4000c7947 */ /* 0x000fea000383ffff */
.L_x_52:
[----:B------:R-:W-:-:S07]  /*8b10*/  MOV R0, UR4 ;  /* 0x0000000400007c02 */ /* 0x000fce0008000f00 */
.L_x_149:
[----:B--2---:R2:W3:Y:S02]  /*8b20*/  SYNCS.PHASECHK.TRANS64.TRYWAIT P0, [R0+URZ+0xa0], R7 ;  /* 0x0000a007000075a7 */ /* 0x0044e400080011ff */
[----:B---3--:R-:W-:Y:S05]  /*8b30*/  @!P0 NANOSLEEP.SYNCS 0x989680 ;  /* 0x009896800000895d */ /* 0x008fea0003900000 */
[----:B------:R-:W3:Y:S02]  /*8b40*/  @!P0 SYNCS.PHASECHK.TRANS64 P0, [R0+URZ+0xa0], R7 ;  /* 0x0000a007000085a7 */ /* 0x000ee400080010ff */
[----:B---3--:R-:W-:Y:S05]  /*8b50*/  @!P0 BRA `(.L_x_149) ;  /* 0xfffffffc00f08947 */ /* 0x008fea000383ffff */
[----:B------:R-:W-:Y:S05]  /*8b60*/  BRA `(.L_x_150) ;  /* 0xffffffa4001c7947 */ /* 0x000fea000383ffff */
.L_x_53:
[----:B--2---:R2:W3:Y:S02]  /*8b70*/  SYNCS.PHASECHK.TRANS64.TRYWAIT P1, [R0+URZ+0x90], R5 ;  /* 0x00009005000075a7 */ /* 0x0044e400080211ff */
[----:B---3--:R-:W-:Y:S05]  /*8b80*/  @!P1 NANOSLEEP.SYNCS 0x989680 ;  /* 0x009896800000995d */ /* 0x008fea0003900000 */
[----:B------:R-:W3:Y:S02]  /*8b90*/  @!P1 SYNCS.PHASECHK.TRANS64 P1, [R0+URZ+0x90], R5 ;  /* 0x00009005000095a7 */ /* 0x000ee400080210ff */
[----:B---3--:R-:W-:Y:S05]  /*8ba0*/  @!P1 BRA `(.L_x_53) ;  /* 0xfffffffc00f09947 */ /* 0x008fea000383ffff */
[----:B------:R-:W-:Y:S05]  /*8bb0*/  BRA `(.L_x_151) ;  /* 0xffffffa4004c7947 */ /* 0x000fea000383ffff */
.L_x_56:
[----:B------:R-:W-:-:S07]  /*8bc0*/  MOV R0, UR4 ;  /* 0x0000000400007c02 */ /* 0x000fce0008000f00 */
.L_x_152:
[----:B--2---:R2:W3:Y:S02]  /*8bd0*/  SYNCS.PHASECHK.TRANS64.TRYWAIT P0, [R0+URZ+0xa0], R3 ;  /* 0x0000a003000075a7 */ /* 0x0044e400080011ff */
[----:B---3--:R-:W-:Y:S05]  /*8be0*/  @!P0 NANOSLEEP.SYNCS 0x989680 ;  /* 0x009896800000895d */ /* 0x008fea0003900000 */
[----:B------:R-:W3:Y:S02]  /*8bf0*/  @!P0 SYNCS.PHASECHK.TRANS64 P0, [R0+URZ+0xa0], R3 ;  /* 0x0000a003000085a7 */ /* 0x000ee400080010ff */
[----:B---3--:R-:W-:Y:S05]  /*8c00*/  @!P0 BRA `(.L_x_152) ;  /* 0xfffffffc00f08947 */ /* 0x008fea000383ffff */
[----:B------:R-:W-:Y:S05]  /*8c10*/  BRA `(.L_x_55) ;  /* 0xffffffa400a07947 */ /* 0x000fea000383ffff */
.L_x_65:
[----:B--2---:R-:W-:-:S04]  /*8c20*/  MOV R5, UR5 ;  /* 0x0000000500057c02 */ /* 0x004fc80008000f00 */
[----:B------:R2:W3:Y:S03]  /*8c30*/  SYNCS.PHASECHK.TRANS64.TRYWAIT P0, [R5+URZ+0x8], R6 ;  /* 0x00000806050075a7 */ /* 0x0004e600080011ff */
[----:B---3--:R-:W-:Y:S05]  /*8c40*/  @!P0 NANOSLEEP.SYNCS 0x989680 ;  /* 0x009896800000895d */ /* 0x008fea0003900000 */
[----:B------:R-:W3:Y:S02]  /*8c50*/  @!P0 SYNCS.PHASECHK.TRANS64 P0, [R5+URZ+0x8], R6 ;  /* 0x00000806050085a7 */ /* 0x000ee400080010ff */
[----:B---3--:R-:W-:Y:S05]  /*8c60*/  @!P0 BRA `(.L_x_65) ;  /* 0xfffffffc00ec8947 */ /* 0x008fea000383ffff */
[----:B------:R-:W-:Y:S05]  /*8c70*/  BRA `(.L_x_64) ;  /* 0xffffffa800547947 */ /* 0x000fea000383ffff */
.L_x_67:
[----:B------:R-:W-:Y:S01]  /*8c80*/  BSSY B0, `(.L_x_153) ;  /* 0x0000006000007945 */ /* 0x000fe20003800000 */
[----:B------:R-:W-:-:S07]  /*8c90*/  MOV R15, 0xffffffff ;  /* 0xffffffff000f7802 */ /* 0x000fce0000000f00 */
[----:B-12--5:R-:W-:Y:S05]  /*8ca0*/  WARPSYNC.COLLECTIVE R15, `(.L_x_154) ;  /* 0x000000000f0c7348 */ /* 0x026fea0003c00000 */
[----:B------:R-:W-:Y:S02]  /*8cb0*/  ELECT P6, UR79, PT ;  /* 0x00000000004f782f */ /* 0x000fe400038c0000 */
[----:B------:R-:W-:Y:S01]  /*8cc0*/  MOV R14, UR79 ;  /* 0x0000004f000e7c02 */ /* 0x000fe20008000f00 */
[----:B-12--5:R-:W-:Y:S10]  /*8cd0*/  ENDCOLLECTIVE ;  /* 0x000000000000791b */ /* 0x026ff40003800000 */
.L_x_154:
[----:B------:R-:W-:Y:S05]  /*8ce0*/  BSYNC B0 ;  /* 0x0000000000007941 */ /* 0x000fea0003800000 */
.L_x_153:
[----:B------:R-:W-:Y:S01]  /*8cf0*/  PLOP3.LUT P0, PT, P6, PT, PT, 0x80, 0x8 ;  /* 0x000000000008781c */ /* 0x000fe2000370f070 */
[----:B------:R-:W-:-:S12]  /*8d00*/  BRA `(.L_x_155) ;  /* 0xffffffa800807947 */ /* 0x000fd8000383ffff */
.L_x_69:
[----:B--2---:R-:W-:-:S04]  /*8d10*/  MOV R3, UR5 ;  /* 0x0000000500037c02 */ /* 0x004fc80008000f00 */
[----:B------:R2:W3:Y:S03]  /*8d20*/  SYNCS.PHASECHK.TRANS64.TRYWAIT P0, [R3+URZ+0x8], R4 ;  /* 0x00000804030075a7 */ /* 0x0004e600080011ff */
[----:B---3--:R-:W-:Y:S05]  /*8d30*/  @!P0 NANOSLEEP.SYNCS 0x989680 ;  /* 0x009896800000895d */ /* 0x008fea0003900000 */
[----:B------:R-:W3:Y:S02]  /*8d40*/  @!P0 SYNCS.PHASECHK.TRANS64 P0, [R3+URZ+0x8], R4 ;  /* 0x00000804030085a7 */ /* 0x000ee400080010ff */
[----:B---3--:R-:W-:Y:S05]  /*8d50*/  @!P0 BRA `(.L_x_69) ;  /* 0xfffffffc00ec8947 */ /* 0x008fea000383ffff */
[----:B------:R-:W-:Y:S05]  /*8d60*/  BRA `(.L_x_68) ;  /* 0xffffffa800847947 */ /* 0x000fea000383ffff */
.L_x_70:
[----:B-1----:R1:W2:Y:S02]  /*8d70*/  SYNCS.PHASECHK.TRANS64.TRYWAIT P0, [R0+URZ+0x90], R5 ;  /* 0x00009005000075a7 */ /* 0x0022a400080011ff */
[----:B--2---:R-:W-:Y:S05]  /*8d80*/  @!P0 NANOSLEEP.SYNCS 0x989680 ;  /* 0x009896800000895d */ /* 0x004fea0003900000 */
[----:B------:R-:W2:Y:S02]  /*8d90*/  @!P0 SYNCS.PHASECHK.TRANS64 P0, [R0+URZ+0x90], R5 ;  /* 0x00009005000085a7 */ /* 0x000ea400080010ff */
[----:B--2---:R-:W-:Y:S05]  /*8da0*/  @!P0 BRA `(.L_x_70) ;  /* 0xfffffffc00f08947 */ /* 0x004fea000383ffff */
[----:B------:R-:W-:Y:S05]  /*8db0*/  BRA `(.L_x_156) ;  /* 0xffffffac00907947 */ /* 0x000fea000383ffff */
.L_x_72:
[----:B------:R-:W-:-:S07]  /*8dc0*/  MOV R0, UR46 ;  /* 0x0000002e00007c02 */ /* 0x000fce0008000f00 */
.L_x_157:
[----:B-1----:R1:W2:Y:S02]  /*8dd0*/  SYNCS.PHASECHK.TRANS64.TRYWAIT P0, [R0+URZ+0xd0], R5 ;  /* 0x0000d005000075a7 */ /* 0x0022a400080011ff */
[----:B--2---:R-:W-:Y:S05]  /*8de0*/  @!P0 NANOSLEEP.SYNCS 0x989680 ;  /* 0x009896800000895d */ /* 0x004fea0003900000 */
[----:B------:R-:W2:Y:S02]  /*8df0*/  @!P0 SYNCS.PHASECHK.TRANS64 P0, [R0+URZ+0xd0], R5 ;  /* 0x0000d005000085a7 */ /* 0x000ea400080010ff */
[----:B--2---:R-:W-:Y:S05]  /*8e00*/  @!P0 BRA `(.L_x_157) ;  /* 0xfffffffc00f08947 */ /* 0x004fea000383ffff */
[----:B------:R-:W-:Y:S05]  /*8e10*/  BRA `(.L_x_158) ;  /* 0xffffffac00dc7947 */ /* 0x000fea000383ffff */
.L_x_75:
[----:B------:R-:W-:Y:S07]  /*8e20*/  MOV R0, UR7 ;  /* 0x0000000700007c02 */ /* 0x000fee0008000f00 */
.L_x_159:
[----:B-1----:R1:W2:Y:S02]  /*8e30*/  SYNCS.PHASECHK.TRANS64.TRYWAIT P0, [R0+URZ], R5 ;  /* 0x00000005000075a7 */ /* 0x0022a400080011ff */
[----:B--2---:R-:W-:Y:S05]  /*8e40*/  @!P0 NANOSLEEP.SYNCS 0x989680 ;  /* 0x009896800000895d */ /* 0x004fea0003900000 */
[----:B------:R-:W2:Y:S02]  /*8e50*/  @!P0 SYNCS.PHASECHK.TRANS64 P0, [R0+URZ], R5 ;  /* 0x00000005000085a7 */ /* 0x000ea400080010ff */
[----:B--2---:R-:W-:Y:S05]  /*8e60*/  @!P0 BRA `(.L_x_159) ;  /* 0xfffffffc00f08947 */ /* 0x004fea000383ffff */
[----:B------:R-:W-:Y:S05]  /*8e70*/  BRA `(.L_x_74) ;  /* 0xffffffac00f07947 */ /* 0x000fea000383ffff */
.L_x_79:
[----:B-1----:R-:W-:-:S07]  /*8e80*/  MOV R0, UR4 ;  /* 0x0000000400007c02 */ /* 0x002fce0008000f00 */
.L_x_160:
[----:B-1----:R1:W2:Y:S02]  /*8e90*/  SYNCS.PHASECHK.TRANS64.TRYWAIT P0, [R0+URZ], R3 ;  /* 0x00000003000075a7 */ /* 0x0022a400080011ff */
[----:B--2---:R-:W-:Y:S05]  /*8ea0*/  @!P0 NANOSLEEP.SYNCS 0x989680 ;  /* 0x009896800000895d */ /* 0x004fea0003900000 */
[----:B------:R-:W2:Y:S02]  /*8eb0*/  @!P0 SYNCS.PHASECHK.TRANS64 P0, [R0+URZ], R3 ;  /* 0x00000003000085a7 */ /* 0x000ea400080010ff */
[----:B--2---:R-:W-:Y:S05]  /*8ec0*/  @!P0 BRA `(.L_x_160) ;  /* 0xfffffffc00f08947 */ /* 0x004fea000383ffff */
[----:B------:R-:W-:Y:S05]  /*8ed0*/  BRA `(.L_x_161) ;  /* 0xffffffb400347947 */ /* 0x000fea000383ffff */
.L_x_80:
[----:B------:R-:W-:-:S07]  /*8ee0*/  MOV R0, UR5 ;  /* 0x0000000500007c02 */ /* 0x000fce0008000f00 */
.L_x_162:
[----:B-1----:R1:W2:Y:S02]  /*8ef0*/  SYNCS.PHASECHK.TRANS64.TRYWAIT P0, [R0+URZ], R3 ;  /* 0x00000003000075a7 */ /* 0x0022a400080011ff */
[----:B--2---:R-:W-:Y:S05]  /*8f00*/  @!P0 NANOSLEEP.SYNCS 0x989680 ;  /* 0x009896800000895d */ /* 0x004fea0003900000 */
[----:B------:R-:W2:Y:S02]  /*8f10*/  @!P0 SYNCS.PHASECHK.TRANS64 P0, [R0+URZ], R3 ;  /* 0x00000003000085a7 */ /* 0x000ea400080010ff */
[----:B--2---:R-:W-:Y:S05]  /*8f20*/  @!P0 BRA `(.L_x_162) ;  /* 0xfffffffc00f08947 */ /* 0x004fea000383ffff */
[----:B------:R-:W-:Y:S05]  /*8f30*/  BRA `(.L_x_163) ;  /* 0xffffffb400407947 */ /* 0x000fea000383ffff */
.L_x_81:
[----:B------:R-:W-:-:S07]  /*8f40*/  MOV R0, UR5 ;  /* 0x0000000500007c02 */ /* 0x000fce0008000f00 */
.L_x_164:
[----:B-1----:R1:W2:Y:S02]  /*8f50*/  SYNCS.PHASECHK.TRANS64.TRYWAIT P0, [R0+URZ], R3 ;  /* 0x00000003000075a7 */ /* 0x0022a400080011ff */
[----:B--2---:R-:W-:Y:S05]  /*8f60*/  @!P0 NANOSLEEP.SYNCS 0x989680 ;  /* 0x009896800000895d */ /* 0x004fea0003900000 */
[----:B------:R-:W2:Y:S02]  /*8f70*/  @!P0 SYNCS.PHASECHK.TRANS64 P0, [R0+URZ], R3 ;  /* 0x00000003000085a7 */ /* 0x000ea400080010ff */
[----:B--2---:R-:W-:Y:S05]  /*8f80*/  @!P0 BRA `(.L_x_164) ;  /* 0xfffffffc00f08947 */ /* 0x004fea000383ffff */
[----:B------:R-:W-:Y:S05]  /*8f90*/  BRA `(.L_x_165) ;  /* 0xffffffb4004c7947 */ /* 0x000fea000383ffff */
.L_x_84:
[----:B------:R-:W-:-:S07]  /*8fa0*/  MOV R0, UR41 ;  /* 0x0000002900007c02 */ /* 0x000fce0008000f00 */
.L_x_166:
[----:B-1----:R1:W2:Y:S02]  /*8fb0*/  SYNCS.PHASECHK.TRANS64.TRYWAIT P1, [R0+URZ+0x110], R3 ;  /* 0x00011003000075a7 */ /* 0x0022a400080211ff */
[----:B--2---:R-:W-:Y:S05]  /*8fc0*/  @!P1 NANOSLEEP.SYNCS 0x989680 ;  /* 0x009896800000995d */ /* 0x004fea0003900000 */
[----:B------:R-:W2:Y:S02]  /*8fd0*/  @!P1 SYNCS.PHASECHK.TRANS64 P1, [R0+URZ+0x110], R3 ;  /* 0x00011003000095a7 */ /* 0x000ea400080210ff */
[----:B--2---:R-:W-:Y:S05]  /*8fe0*/  @!P1 BRA `(.L_x_166) ;  /* 0xfffffffc00f09947 */ /* 0x004fea000383ffff */
[----:B------:R-:W-:Y:S05]  /*8ff0*/  BRA `(.L_x_167) ;  /* 0xffffffb400987947 */ /* 0x000fea000383ffff */
.L_x_89:
[----:B--2---:R2:W3:Y:S02]  /*9000*/  SYNCS.PHASECHK.TRANS64.TRYWAIT P0, [R8+URZ+0x90], R5 ;  /* 0x00009005080075a7 */ /* 0x0044e400080011ff */
[----:B---3--:R-:W-:Y:S05]  /*9010*/  @!P0 NANOSLEEP.SYNCS 0x989680 ;  /* 0x009896800000895d */ /* 0x008fea0003900000 */
[----:B------:R-:W3:Y:S02]  /*9020*/  @!P0 SYNCS.PHASECHK.TRANS64 P0, [R8+URZ+0x90], R5 ;  /* 0x00009005080085a7 */ /* 0x000ee400080010ff */
[----:B---3--:R-:W-:Y:S05]  /*9030*/  @!P0 BRA `(.L_x_89) ;  /* 0xfffffffc00f08947 */ /* 0x008fea000383ffff */
[----:B------:R-:W-:Y:S05]  /*9040*/  BRA `(.L_x_168) ;  /* 0xffffffb800c07947 */ /* 0x000fea000383ffff */
.L_x_92:
[----:B------:R-:W-:Y:S07]  /*9050*/  MOV R0, UR24 ;  /* 0x0000001800007c02 */ /* 0x000fee0008000f00 */
.L_x_169:
[----:B--2---:R2:W3:Y:S02]  /*9060*/  SYNCS.PHASECHK.TRANS64.TRYWAIT P1, [R0+URZ+0x88], R5 ;  /* 0x00008805000075a7 */ /* 0x0044e400080211ff */
[----:B---3--:R-:W-:Y:S05]  /*9070*/  @!P1 NANOSLEEP.SYNCS 0x989680 ;  /* 0x009896800000995d */ /* 0x008fea0003900000 */
[----:B------:R-:W3:Y:S02]  /*9080*/  @!P1 SYNCS.PHASECHK.TRANS64 P1, [R0+URZ+0x88], R5 ;  /* 0x00008805000095a7 */ /* 0x000ee400080210ff */
[----:B---3--:R-:W-:Y:S05]  /*9090*/  @!P1 BRA `(.L_x_169) ;  /* 0xfffffffc00f09947 */ /* 0x008fea000383ffff */
[----:B------:R-:W-:Y:S05]  /*90a0*/  BRA `(.L_x_91) ;  /* 0xffffffc000387947 */ /* 0x000fea000383ffff */
.L_x_95:
[----:B------:R-:W-:Y:S07]  /*90b0*/  MOV R0, UR4 ;  /* 0x0000000400007c02 */ /* 0x000fee0008000f00 */
.L_x_170:
[----:B--2---:R2:W3:Y:S02]  /*90c0*/  SYNCS.PHASECHK.TRANS64.TRYWAIT P0, [R0+URZ+0x68], R5 ;  /* 0x00006805000075a7 */ /* 0x0044e400080011ff */
[----:B---3--:R-:W-:Y:S05]  /*90d0*/  @!P0 NANOSLEEP.SYNCS 0x989680 ;  /* 0x009896800000895d */ /* 0x008fea0003900000 */
[----:B------:R-:W3:Y:S02]  /*90e0*/  @!P0 SYNCS.PHASECHK.TRANS64 P0, [R0+URZ+0x68], R5 ;  /* 0x00006805000085a7 */ /* 0x000ee400080010ff */
[----:B---3--:R-:W-:Y:S05]  /*90f0*/  @!P0 BRA `(.L_x_170) ;  /* 0xfffffffc00f08947 */ /* 0x008fea000383ffff */
[----:B------:R-:W-:Y:S05]  /*9100*/  BRA `(.L_x_171) ;  /* 0xffffffc000947947 */ /* 0x000fea000383ffff */
.L_x_96:
[----:B------:R-:W-:Y:S07]  /*9110*/  MOV R5, UR5 ;  /* 0x0000000500057c02 */ /* 0x000fee0008000f00 */
.L_x_172:
[----:B--2---:R2:W3:Y:S02]  /*9120*/  SYNCS.PHASECHK.TRANS64.TRYWAIT P0, [R5+URZ+0x68], R0 ;  /* 0x00006800050075a7 */ /* 0x0044e400080011ff */
[----:B---3--:R-:W-:Y:S05]  /*9130*/  @!P0 NANOSLEEP.SYNCS 0x989680 ;  /* 0x009896800000895d */ /* 0x008fea0003900000 */
[----:B------:R-:W3:Y:S02]  /*9140*/  @!P0 SYNCS.PHASECHK.TRANS64 P0, [R5+URZ+0x68], R0 ;  /* 0x00006800050085a7 */ /* 0x000ee400080010ff */
[----:B---3--:R-:W-:Y:S05]  /*9150*/  @!P0 BRA `(.L_x_172) ;  /* 0xfffffffc00f08947 */ /* 0x008fea000383ffff */
[----:B------:R-:W-:Y:S05]  /*9160*/  BRA `(.L_x_173) ;  /* 0xffffffc000fc7947 */ /* 0x000fea000383ffff */
.L_x_98:
[----:B------:R-:W-:-:S07]  /*9170*/  MOV R0, UR4 ;  /* 0x0000000400007c02 */ /* 0x000fce0008000f00 */
.L_x_174:
[----:B--2---:R2:W3:Y:S02]  /*9180*/  SYNCS.PHASECHK.TRANS64.TRYWAIT P0, [R0+URZ], R3 ;  /* 0x00000003000075a7 */ /* 0x0044e400080011ff */
[----:B---3--:R-:W-:Y:S05]  /*9190*/  @!P0 NANOSLEEP.SYNCS 0x989680 ;  /* 0x009896800000895d */ /* 0x008fea0003900000 */
[----:B------:R-:W3:Y:S02]  /*91a0*/  @!P0 SYNCS.PHASECHK.TRANS64 P0, [R0+URZ], R3 ;  /* 0x00000003000085a7 */ /* 0x000ee400080010ff */
[----:B---3--:R-:W-:Y:S05]  /*91b0*/  @!P0 BRA `(.L_x_174) ;  /* 0xfffffffc00f08947 */ /* 0x008fea000383ffff */
[----:B------:R-:W-:Y:S05]  /*91c0*/  BRA `(.L_x_175) ;  /* 0xffffffc400907947 */ /* 0x000fea000383ffff */
.L_x_99:
[----:B------:R-:W-:-:S07]  /*91d0*/  MOV R0, UR5 ;  /* 0x0000000500007c02 */ /* 0x000fce0008000f00 */
.L_x_176:
[----:B--2---:R2:W3:Y:S02]  /*91e0*/  SYNCS.PHASECHK.TRANS64.TRYWAIT P0, [R0+URZ], R3 ;  /* 0x00000003000075a7 */ /* 0x0044e400080011ff */
[----:B---3--:R-:W-:Y:S05]  /*91f0*/  @!P0 NANOSLEEP.SYNCS 0x989680 ;  /* 0x009896800000895d */ /* 0x008fea0003900000 */
[----:B------:R-:W3:Y:S02]  /*9200*/  @!P0 SYNCS.PHASECHK.TRANS64 P0, [R0+URZ], R3 ;  /* 0x00000003000085a7 */ /* 0x000ee400080010ff */
[----:B---3--:R-:W-:Y:S05]  /*9210*/  @!P0 BRA `(.L_x_176) ;  /* 0xfffffffc00f08947 */ /* 0x008fea000383ffff */
[----:B------:R-:W-:Y:S05]  /*9220*/  BRA `(.L_x_177) ;  /* 0xffffffc4009c7947 */ /* 0x000fea000383ffff */
.L_x_101:
[----:B-1----:R1:W2:Y:S02]  /*9230*/  SYNCS.PHASECHK.TRANS64.TRYWAIT P0, [R0+URZ+0x90], R3 ;  /* 0x00009003000075a7 */ /* 0x0022a400080011ff */
[----:B--2---:R-:W-:Y:S05]  /*9240*/  @!P0 NANOSLEEP.SYNCS 0x989680 ;  /* 0x009896800000895d */ /* 0x004fea0003900000 */
[----:B------:R-:W2:Y:S02]  /*9250*/  @!P0 SYNCS.PHASECHK.TRANS64 P0, [R0+URZ+0x90], R3 ;  /* 0x00009003000085a7 */ /* 0x000ea400080010ff */
[----:B--2---:R-:W-:Y:S05]  /*9260*/  @!P0 BRA `(.L_x_101) ;  /* 0xfffffffc00f08947 */ /* 0x004fea000383ffff */
[----:B------:R-:W-:Y:S05]  /*9270*/  BRA `(.L_x_178) ;  /* 0xffffffc800807947 */ /* 0x000fea000383ffff */
.L_x_111:
[----:B-1----:R1:W3:Y:S02]  /*9280*/  SYNCS.PHASECHK.TRANS64.TRYWAIT P1, [R0+URZ+0x50], R3 ;  /* 0x00005003000075a7 */ /* 0x0022e400080211ff */
[----:B---3--:R-:W-:Y:S05]  /*9290*/  @!P1 NANOSLEEP.SYNCS 0x989680 ;  /* 0x009896800000995d */ /* 0x008fea0003900000 */
[----:B------:R-:W3:Y:S02]  /*92a0*/  @!P1 SYNCS.PHASECHK.TRANS64 P1, [R0+URZ+0x50], R3 ;  /* 0x00005003000095a7 */ /* 0x000ee400080210ff */
[----:B---3--:R-:W-:Y:S05]  /*92b0*/  @!P1 BRA `(.L_x_111) ;  /* 0xfffffffc00f09947 */ /* 0x008fea000383ffff */
[----:B------:R-:W-:Y:S05]  /*92c0*/  BRA `(.L_x_110) ;  /* 0xffffffd800207947 */ /* 0x000fea000383ffff */
.L_x_113:
[----:B-1----:R1:W4:Y:S02]  /*92d0*/  SYNCS.PHASECHK.TRANS64.TRYWAIT P0, [R89+URZ+0xb0], R2 ;  /* 0x0000b002590075a7 */ /* 0x00232400080011ff */
[----:B----4-:R-:W-:Y:S05]  /*92e0*/  @!P0 NANOSLEEP.SYNCS 0x989680 ;  /* 0x009896800000895d */ /* 0x010fea0003900000 */
[----:B------:R-:W4:Y:S02]  /*92f0*/  @!P0 SYNCS.PHASECHK.TRANS64 P0, [R89+URZ+0xb0], R2 ;  /* 0x0000b002590085a7 */ /* 0x000f2400080010ff */
[----:B----4-:R-:W-:Y:S05]  /*9300*/  @!P0 BRA `(.L_x_113) ;  /* 0xfffffffc00f08947 */ /* 0x010fea000383ffff */
[----:B------:R-:W-:Y:S05]  /*9310*/  BRA `(.L_x_112) ;  /* 0xffffffd800587947 */ /* 0x000fea000383ffff */
.L_x_124:
[----:B--2---:R2:W4:Y:S02]  /*9320*/  SYNCS.PHASECHK.TRANS64.TRYWAIT P0, [R2+URZ+0x50], R111 ;  /* 0x0000506f020075a7 */ /* 0x00452400080011ff */
[----:B----4-:R-:W-:Y:S05]  /*9330*/  @!P0 NANOSLEEP.SYNCS 0x989680 ;  /* 0x009896800000895d */ /* 0x010fea0003900000 */
[----:B------:R-:W4:Y:S02]  /*9340*/  @!P0 SYNCS.PHASECHK.TRANS64 P0, [R2+URZ+0x50], R111 ;  /* 0x0000506f020085a7 */ /* 0x000f2400080010ff */
[----:B----4-:R-:W-:Y:S05]  /*9350*/  @!P0 BRA `(.L_x_124) ;  /* 0xfffffffc00f08947 */ /* 0x010fea000383ffff */
[----:B------:R-:W-:Y:S05]  /*9360*/  BRA `(.L_x_123) ;  /* 0xffffffe400487947 */ /* 0x000fea000383ffff */
        .weak           $__internal_0_$__cuda_sm10x_tcgen05_guardrail_trap_col_being_dealloced_not_returned_by_alloc
        .type           $__internal_0_$__cuda_sm10x_tcgen05_guardrail_trap_col_being_dealloced_not_returned_by_alloc,@function
        .size           $__internal_0_$__cuda_sm10x_tcgen05_guardrail_trap_col_being_dealloced_not_returned_by_alloc,($__internal_1_$__cuda_sm10x_tcgen05_guardrail_trap_phase_invalid_during_alloc - $__internal_0_$__cuda_sm10x_tcgen05_guardrail_trap_col_being_dealloced_not_returned_by_alloc)
$__internal_0_$__cuda_sm10x_tcgen05_guardrail_trap_col_being_dealloced_not_returned_by_alloc:
[----:B------:R-:W-:Y:S05]  /*9370*/  BPT.TRAP 0x1 ;  /* 0x000000040000795c */ /* 0x000fea0000300000 */
[----:B------:R-:W-:-:S04]  /*9380*/  HFMA2 R3, -RZ, RZ, 0, 0 ;  /* 0x00000000ff037431 */ /* 0x000fc800000001ff */
[----:B------:R-:W-:Y:S05]  /*9390*/  RET.REL.NODEC R2 `(_ZN7cutlass13device_kernelINS_4gemm6kernel13GemmUniversalIN4cute5tupleIJiiiiEEENS1_10collective13CollectiveMmaINS1_35MainloopSm100TmaUmmaWarpSpecializedILi5ELi2ELi4ENS5_IJNS4_1CILi8EEENSA_ILi1EEESC_EEEEENS5_IJNSA_ILi256EEENSA_ILi64EEENSA_ILi128EEEEEENS_6half_tENS5_IJlSC_lEEESJ_SK_NS4_8TiledMMAINS4_8MMA_AtomIJNS4_26SM100_MMA_F16BF16_2x1SM_SSISJ_SJ_fLi256ELi64ELNS4_4UMMA5MajorE0ELSP_0ELNSO_7ScaleInE0ELSQ_0EEEEEENS4_6LayoutINS5_IJSC_SC_SC_EEENS5_IJNSA_ILi0EEESV_SV_EEEEENS5_IJNS4_10UnderscoreESY_SY_EEEEENS4_18SM100_TMA_2SM_LOADENS4_14ComposedLayoutINS4_7SwizzleILi3ELi4ELi3EEENS4_18smem_ptr_flag_bitsILi16EEENST_INS5_IJSB_SG_EEENS5_IJSG_SC_EEEEEEEvNS4_8identityENS4_28SM100_TMA_2SM_LOAD_MULTICASTES1A_vS1B_EENS_8epilogue10collective18CollectiveEpilogueINS1E_23Sm100TmaWarpSpecializedILi3ELi2ELi32ELb1ELb0EEEJNS5_IJSH_SG_SH_EEENS5_IJNST_ISH_SC_EENST_INSA_ILi32EEESC_EEEEESJ_SK_SJ_SK_NS1E_6fusion15FusionCallbacksIS1I_NS1O_17LinearCombinationISJ_fSJ_fLNS_15FloatRoundStyleE2EEES1J_S1N_JEEENS4_5SM1004TMEM4LOAD26SM100_TMEM_LOAD_32dp32b32xENS4_13SM90_TMA_LOADENS12_INS13_ILi2ELi4ELi3EEES16_NST_INS5_IJSB_S1L_EEENS5_IJS1L_SC_EEEEEEENS4_39AutoVectorizingCopyWithAssumedAlignmentILi128EEENS4_14SM90_TMA_STOREES23_S25_S25_EEEvvEEEEvNT_6ParamsE) ;  /* 0xffffff6c02187950 */ /* 0x000fea0003c3ffff */
        .weak           $__internal_1_$__cuda_sm10x_tcgen05_guardrail_trap_phase_invalid_during_alloc
        .type           $__internal_1_$__cuda_sm10x_tcgen05_guardrail_trap_phase_invalid_during_alloc,@function
        .size           $__internal_1_$__cuda_sm10x_tcgen05_guardrail_trap_phase_invalid_during_alloc,($__internal_2_$__cuda_sm10x_tcgen05_guardrail_trap_unallocated_columns_being_dealloced - $__internal_1_$__cuda_sm10x_tcgen05_guardrail_trap_phase_invalid_during_alloc)
$__internal_1_$__cuda_sm10x_tcgen05_guardrail_trap_phase_invalid_during_alloc:
[----:B------:R-:W-:Y:S05]  /*93a0*/  BPT.TRAP 0x1 ;  /* 0x000000040000795c */ /* 0x000fea0000300000 */
[----:B------:R-:W-:-:S04]  /*93b0*/  MOV R5, 0x0 ;  /* 0x0000000000057802 */ /* 0x000fc80000000f00 */
[----:B------:R-:W-:Y:S05]  /*93c0*/  RET.REL.NODEC R4 `(_ZN7cutlass13device_kernelINS_4gemm6kernel13GemmUniversalIN4cute5tupleIJiiiiEEENS1_10collective13CollectiveMmaINS1_35MainloopSm100TmaUmmaWarpSpecializedILi5ELi2ELi4ENS5_IJNS4_1CILi8EEENSA_ILi1EEESC_EEEEENS5_IJNSA_ILi256EEENSA_ILi64EEENSA_ILi128EEEEEENS_6half_tENS5_IJlSC_lEEESJ_SK_NS4_8TiledMMAINS4_8MMA_AtomIJNS4_26SM100_MMA_F16BF16_2x1SM_SSISJ_SJ_fLi256ELi64ELNS4_4UMMA5MajorE0ELSP_0ELNSO_7ScaleInE0ELSQ_0EEEEEENS4_6LayoutINS5_IJSC_SC_SC_EEENS5_IJNSA_ILi0EEESV_SV_EEEEENS5_IJNS4_10UnderscoreESY_SY_EEEEENS4_18SM100_TMA_2SM_LOADENS4_14ComposedLayoutINS4_7SwizzleILi3ELi4ELi3EEENS4_18smem_ptr_flag_bitsILi16EEENST_INS5_IJSB_SG_EEENS5_IJSG_SC_EEEEEEEvNS4_8identityENS4_28SM100_TMA_2SM_LOAD_MULTICASTES1A_vS1B_EENS_8epilogue10collective18CollectiveEpilogueINS1E_23Sm100TmaWarpSpecializedILi3ELi2ELi32ELb1ELb0EEEJNS5_IJSH_SG_SH_EEENS5_IJNST_ISH_SC_EENST_INSA_ILi32EEESC_EEEEESJ_SK_SJ_SK_NS1E_6fusion15FusionCallbacksIS1I_NS1O_17LinearCombinationISJ_fSJ_fLNS_15FloatRoundStyleE2EEES1J_S1N_JEEENS4_5SM1004TMEM4LOAD26SM100_TMEM_LOAD_32dp32b32xENS4_13SM90_TMA_LOADENS12_INS13_ILi2ELi4ELi3EEES16_NST_INS5_IJSB_S1L_EEENS5_IJS1L_SC_EEEEEEENS4_39AutoVectorizingCopyWithAssumedAlignmentILi128EEENS4_14SM90_TMA_STOREES23_S25_S25_EEEvvEEEEvNT_6ParamsE) ;  /* 0xffffff6c040c7950 */ /* 0x000fea0003c3ffff */
        .weak           $__internal_2_$__cuda_sm10x_tcgen05_guardrail_trap_unallocated_columns_being_dealloced
        .type           $__internal_2_$__cuda_sm10x_tcgen05_guardrail_trap_unallocated_columns_being_dealloced,@function
        .size           $__internal_2_$__cuda_sm10x_tcgen05_guardrail_trap_unallocated_columns_being_dealloced,(.L_x_180 - $__internal_2_$__cuda_sm10x_tcgen05_guardrail_trap_unallocated_columns_being_dealloced)
$__internal_2_$__cuda_sm10x_tcgen05_guardrail_trap_unallocated_columns_being_dealloced:
[----:B------:R-:W-:Y:S05]  /*93d0*/  BPT.TRAP 0x1 ;  /* 0x000000040000795c */ /* 0x000fea0000300000 */
[----:B------:R-:W-:-:S04]  /*93e0*/  HFMA2 R3, -RZ, RZ, 0, 0 ;  /* 0x00000000ff037431 */ /* 0x000fc800000001ff */
[----:B------:R-:W-:Y:S05]  /*93f0*/  RET.REL.NODEC R2 `(_ZN7cutlass13device_kernelINS_4gemm6kernel13GemmUniversalIN4cute5tupleIJiiiiEEENS1_10collective13CollectiveMmaINS1_35MainloopSm100TmaUmmaWarpSpecializedILi5ELi2ELi4ENS5_IJNS4_1CILi8EEENSA_ILi1EEESC_EEEEENS5_IJNSA_ILi256EEENSA_ILi64EEENSA_ILi128EEEEEENS_6half_tENS5_IJlSC_lEEESJ_SK_NS4_8TiledMMAINS4_8MMA_AtomIJNS4_26SM100_MMA_F16BF16_2x1SM_SSISJ_SJ_fLi256ELi64ELNS4_4UMMA5MajorE0ELSP_0ELNSO_7ScaleInE0ELSQ_0EEEEEENS4_6LayoutINS5_IJSC_SC_SC_EEENS5_IJNSA_ILi0EEESV_SV_EEEEENS5_IJNS4_10UnderscoreESY_SY_EEEEENS4_18SM100_TMA_2SM_LOADENS4_14ComposedLayoutINS4_7SwizzleILi3ELi4ELi3EEENS4_18smem_ptr_flag_bitsILi16EEENST_INS5_IJSB_SG_EEENS5_IJSG_SC_EEEEEEEvNS4_8identityENS4_28SM100_TMA_2SM_LOAD_MULTICASTES1A_vS1B_EENS_8epilogue10collective18CollectiveEpilogueINS1E_23Sm100TmaWarpSpecializedILi3ELi2ELi32ELb1ELb0EEEJNS5_IJSH_SG_SH_EEENS5_IJNST_ISH_SC_EENST_INSA_ILi32EEESC_EEEEESJ_SK_SJ_SK_NS1E_6fusion15FusionCallbacksIS1I_NS1O_17LinearCombinationISJ_fSJ_fLNS_15FloatRoundStyleE2EEES1J_S1N_JEEENS4_5SM1004TMEM4LOAD26SM100_TMEM_LOAD_32dp32b32xENS4_13SM90_TMA_LOADENS12_INS13_ILi2ELi4ELi3EEES16_NST_INS5_IJSB_S1L_EEENS5_IJS1L_SC_EEEEEEENS4_39AutoVectorizingCopyWithAssumedAlignmentILi128EEENS4_14SM90_TMA_STOREES23_S25_S25_EEEvvEEEEvNT_6ParamsE) ;  /* 0xffffff6c02007950 */ /* 0x000fea0003c3ffff */
.L_x_179:
[----:B------:R-:W-:-:S00]  /*9400*/  BRA `(.L_x_179) ;  /* 0xfffffffc00fc7947 */ /* 0x000fc0000383ffff */
[----:B------:R-:W-:-:S00]  /*9410*/  NOP ;  /* 0x0000000000007918 */ /* 0x000fc00000000000 */
        /* <DEDUP_REMOVED lines=14> */
.L_x_180:


//--------------------- .nv.global.init           --------------------------
	.section	.nv.global.init,"aw",@progbits
.nv.global.init:
	.type		$str$27,@object
	.size		$str$27,($str$28 - $str$27)
$str$27:
        /*0000*/ 	.byte	0x28, 0x61, 0x64, 0x64, 0x72, 0x65, 0x73, 0x73, 0x20, 0x26, 0x20, 0x6d, 0x61, 0x73, 0x6b, 0x29
        /*0010*/ 	.byte	0x20, 0x3d, 0x3d, 0x20, 0x30, 0x00
	.type		$str$28,@object
	.size		$str$28,($str$26 - $str$28)
$str$28:
        /*0016*/ 	.byte	0x2f, 0x74, 0x6d, 0x70, 0x2f, 0x63, 0x75, 0x74, 0x6c, 0x61, 0x73, 0x73, 0x5f, 0x73, 0x77, 0x65
        /*0026*/ 	.byte	0x65, 0x70, 0x5f, 0x73, 0x72, 0x63, 0x2f, 0x69, 0x6e, 0x63, 0x6c, 0x75, 0x64, 0x65, 0x2f, 0x63
        /*0036*/ 	.byte	0x75, 0x74, 0x65, 0x2f, 0x70, 0x6f, 0x69, 0x6e, 0x74, 0x65, 0x72, 0x5f, 0x66, 0x6c, 0x61, 0x67
        /*0046*/ 	.byte	0x67, 0x65, 0x64, 0x2e, 0x68, 0x70, 0x70, 0x00
	.type		$str$26,@object
	.size		$str$26,($str$25 - $str$26)
$str$26:
        /*004e*/ 	.byte	0x2f, 0x74, 0x6d, 0x70, 0x2f, 0x63, 0x75, 0x74, 0x6c, 0x61, 0x73, 0x73, 0x5f, 0x73, 0x77, 0x65
        /*005e*/ 	.byte	0x65, 0x70, 0x5f, 0x73, 0x72, 0x63, 0x2f, 0x69, 0x6e, 0x63, 0x6c, 0x75, 0x64, 0x65, 0x2f, 0x63
        /*006e*/ 	.byte	0x75, 0x74, 0x65, 0x2f, 0x61, 0x74, 0x6f, 0x6d, 0x2f, 0x63, 0x6f, 0x70, 0x79, 0x5f, 0x74, 0x72
        /*007e*/ 	.byte	0x61, 0x69, 0x74, 0x73, 0x5f, 0x73, 0x6d, 0x31, 0x30, 0x30, 0x2e, 0x68, 0x70, 0x70, 0x00
	.type		$str$25,@object
	.size		$str$25,(__unnamed_1 - $str$25)
$str$25:
        /*008d*/ 	.byte	0x28, 0x28, 0x75, 0x69, 0x6e, 0x74, 0x33, 0x32, 0x5f, 0x74, 0x28, 0x74, 0x68, 0x72, 0x65, 0x61
        /*009d*/ 	.byte	0x64, 0x49, 0x64, 0x78, 0x2e, 0x78, 0x29, 0x20, 0x2f, 0x20, 0x33, 0x32, 0x29, 0x20, 0x25, 0x20
        /*00ad*/ 	.byte	0x34, 0x29, 0x20, 0x3d, 0x3d, 0x20, 0x28, 0x28, 0x28, 0x74, 0x6d, 0x65, 0x6d, 0x5f, 0x61, 0x64
        /*00bd*/ 	.byte	0x64, 0x72, 0x20, 0x3e, 0x3e, 0x20, 0x31, 0x36, 0x29, 0x20, 0x2f, 0x20, 0x33, 0x32, 0x29, 0x20
        /*00cd*/ 	.byte	0x25, 0x20, 0x34, 0x29, 0x00
	.type		__unnamed_1,@object
	.size		__unnamed_1,(__unnamed_2 - __unnamed_1)
__unnamed_1:
        /*00d2*/ 	.byte	0x61, 0x75, 0x74, 0x6f, 0x20, 0x63, 0x75, 0x74, 0x65, 0x3a, 0x3a, 0x61, 0x73, 0x5f, 0x70, 0x6f
        /* <DEDUP_REMOVED lines=24> */
        /*0262*/ 	.byte	0x3e, 0x3e, 0x3e, 0x3e, 0x5d, 0x00
	.type		__unnamed_2,@object
	.size		__unnamed_2,(.L_2 - __unnamed_2)
__unnamed_2:
        /* <DEDUP_REMOVED lines=42> */
        /*0508*/ 	.byte	0x3e, 0x3e, 0x5d, 0x00
.L_2:


//--------------------- .nv.shared._ZN7cutlass13device_kernelINS_4gemm6kernel13GemmUniversalIN4cute5tupleIJiiiiEEENS1_10collective13CollectiveMmaINS1_35MainloopSm100TmaUmmaWarpSpecializedILi5ELi2ELi4ENS5_IJNS4_1CILi8EEENSA_ILi1EEESC_EEEEENS5_IJNSA_ILi256EEENSA_ILi64EEENSA_ILi128EEEEEENS_6half_tENS5_IJlSC_lEEESJ_SK_NS4_8TiledMMAINS4_8MMA_AtomIJNS4_26SM100_MMA_F16BF16_2x1SM_SSISJ_SJ_fLi256ELi64ELNS4_4UMMA5MajorE0ELSP_0ELNSO_7ScaleInE0ELSQ_0EEEEEENS4_6LayoutINS5_IJSC_SC_SC_EEENS5_IJNSA_ILi0EEESV_SV_EEEEENS5_IJNS4_10UnderscoreESY_SY_EEEEENS4_18SM100_TMA_2SM_LOADENS4_14ComposedLayoutINS4_7SwizzleILi3ELi4ELi3EEENS4_18smem_ptr_flag_bitsILi16EEENST_INS5_IJSB_SG_EEENS5_IJSG_SC_EEEEEEEvNS4_8identityENS4_28SM100_TMA_2SM_LOAD_MULTICASTES1A_vS1B_EENS_8epilogue10collective18CollectiveEpilogueINS1E_23Sm100TmaWarpSpecializedILi3ELi2ELi32ELb1ELb0EEEJNS5_IJSH_SG_SH_EEENS5_IJNST_ISH_SC_EENST_INSA_ILi32EEESC_EEEEESJ_SK_SJ_SK_NS1E_6fusion15FusionCallbacksIS1I_NS1O_17LinearCombinationISJ_fSJ_fLNS_15FloatRoundStyleE2EEES1J_S1N_JEEENS4_5SM1004TMEM4LOAD26SM100_TMEM_LOAD_32dp32b32xENS4_13SM90_TMA_LOADENS12_INS13_ILi2ELi4ELi3EEES16_NST_INS5_IJSB_S1L_EEENS5_IJS1L_SC_EEEEEEENS4_39AutoVectorizingCopyWithAssumedAlignmentILi128EEENS4_14SM90_TMA_STOREES23_S25_S25_EEEvvEEEEvNT_6ParamsE --------------------------
	.section	.nv.shared._ZN7cutlass13device_kernelINS_4gemm6kernel13GemmUniversalIN4cute5tupleIJiiiiEEENS1_10collective13CollectiveMmaINS1_35MainloopSm100TmaUmmaWarpSpecializedILi5ELi2ELi4ENS5_IJNS4_1CILi8EEENSA_ILi1EEESC_EEEEENS5_IJNSA_ILi256EEENSA_ILi64EEENSA_ILi128EEEEEENS_6half_tENS5_IJlSC_lEEESJ_SK_NS4_8TiledMMAINS4_8MMA_AtomIJNS4_26SM100_MMA_F16BF16_2x1SM_SSISJ_SJ_fLi256ELi64ELNS4_4UMMA5MajorE0ELSP_0ELNSO_7ScaleInE0ELSQ_0EEEEEENS4_6LayoutINS5_IJSC_SC_SC_EEENS5_IJNSA_ILi0EEESV_SV_EEEEENS5_IJNS4_10UnderscoreESY_SY_EEEEENS4_18SM100_TMA_2SM_LOADENS4_14ComposedLayoutINS4_7SwizzleILi3ELi4ELi3EEENS4_18smem_ptr_flag_bitsILi16EEENST_INS5_IJSB_SG_EEENS5_IJSG_SC_EEEEEEEvNS4_8identityENS4_28SM100_TMA_2SM_LOAD_MULTICASTES1A_vS1B_EENS_8epilogue10collective18CollectiveEpilogueINS1E_23Sm100TmaWarpSpecializedILi3ELi2ELi32ELb1ELb0EEEJNS5_IJSH_SG_SH_EEENS5_IJNST_ISH_SC_EENST_INSA_ILi32EEESC_EEEEESJ_SK_SJ_SK_NS1E_6fusion15FusionCallbacksIS1I_NS1O_17LinearCombinationISJ_fSJ_fLNS_15FloatRoundStyleE2EEES1J_S1N_JEEENS4_5SM1004TMEM4LOAD26SM100_TMEM_LOAD_32dp32b32xENS4_13SM90_TMA_LOADENS12_INS13_ILi2ELi4ELi3EEES16_NST_INS5_IJSB_S1L_EEENS5_IJS1L_SC_EEEEEEENS4_39AutoVectorizingCopyWithAssumedAlignmentILi128EEENS4_14SM90_TMA_STOREES23_S25_S25_EEEvvEEEEvNT_6ParamsE,"aw",@nobits
	.sectionflags	@""
	.align	16
	.zero		1024


//--------------------- .nv.shared.reserved.0     --------------------------
	.section	.nv.shared.reserved.0,"aw",@nobits
	.weak		__nv_reservedSMEM_offset_0_alias
	.size		__nv_reservedSMEM_offset_0_alias, 0, 64
	.other		__nv_reservedSMEM_offset_0_alias,@"STO_CUDA_RESERVED_SHARED STV_DEFAULT"
__nv_reservedSMEM_offset_0_alias:
	.zero		0
.nv.shared.reserved.0:
	.zero		64
	.weak		__nv_reservedSMEM_tcgen05_partition
	.type		__nv_reservedSMEM_tcgen05_partition,@object
	.size		__nv_reservedSMEM_tcgen05_partition,(.L_0 - __nv_reservedSMEM_tcgen05_partition)
__nv_reservedSMEM_tcgen05_partition:
	.zero		32
.L_0:


//--------------------- .nv.global                --------------------------
	.section	.nv.global,"aw",@nobits
.nv.global:
	.type		_ZN40_INTERNAL_b80389fe_4_k_cu_c1fce56d_262224cute1_E,@object
	.size		_ZN40_INTERNAL_b80389fe_4_k_cu_c1fce56d_262224cute1_E,(_ZN40_INTERNAL_b80389fe_4_k_cu_c1fce56d_262224cuda3std3__45__cpo6cbeginE - _ZN40_INTERNAL_b80389fe_4_k_cu_c1fce56d_262224cute1_E)
_ZN40_INTERNAL_b80389fe_4_k_cu_c1fce56d_262224cute1_E:
	.zero		1
	.type		_ZN40_INTERNAL_b80389fe_4_k_cu_c1fce56d_262224cuda3std3__45__cpo6cbeginE,@object
	.size		_ZN40_INTERNAL_b80389fe_4_k_cu_c1fce56d_262224cuda3std3__45__cpo6cbeginE,(_ZN40_INTERNAL_b80389fe_4_k_cu_c1fce56d_262224cuda3std3__48in_placeE - _ZN40_INTERNAL_b80389fe_4_k_cu_c1fce56d_262224cuda3std3__45__cpo6cbeginE)
_ZN40_INTERNAL_b80389fe_4_k_cu_c1fce56d_262224cuda3std3__45__cpo6cbeginE:
	.zero		1
	.type		_ZN40_INTERNAL_b80389fe_4_k_cu_c1fce56d_262224cuda3std3__48in_placeE,@object
	.size		_ZN40_INTERNAL_b80389fe_4_k_cu_c1fce56d_262224cuda3std3__48in_placeE,(_ZN40_INTERNAL_b80389fe_4_k_cu_c1fce56d_262224cuda3std6ranges3__45__cpo9iter_moveE - _ZN40_INTERNAL_b80389fe_4_k_cu_c1fce56d_262224cuda3std3__48in_placeE)
_ZN40_INTERNAL_b80389fe_4_k_cu_c1fce56d_262224cuda3std3__48in_placeE:
	.zero		1
	.type		_ZN40_INTERNAL_b80389fe_4_k_cu_c1fce56d_262224cuda3std6ranges3__45__cpo9iter_moveE,@object
	.size		_ZN40_INTERNAL_b80389fe_4_k_cu_c1fce56d_262224cuda3std6ranges3__45__cpo9iter_moveE,(_ZN40_INTERNAL_b80389fe_4_k_cu_c1fce56d_262224cuda3std3__45__cpo5beginE - _ZN40_INTERNAL_b80389fe_4_k_cu_c1fce56d_262224cuda3std6ranges3__45__cpo9iter_moveE)
_ZN40_INTERNAL_b80389fe_4_k_cu_c1fce56d_262224cuda3std6ranges3__45__cpo9iter_moveE:
	.zero		1
	.type		_ZN40_INTERNAL_b80389fe_4_k_cu_c1fce56d_262224cuda3std3__45__cpo5beginE,@object
	.size		_ZN40_INTERNAL_b80389fe_4_k_cu_c1fce56d_262224cuda3std3__45__cpo5beginE,(_ZN40_INTERNAL_b80389fe_4_k_cu_c1fce56d_262224cuda3std3__442_GLOBAL__N__b80389fe_4_k_cu_c1fce56d_262226ignoreE - _ZN40_INTERNAL_b80389fe_4_k_cu_c1fce56d_262224cuda3std3__45__cpo5beginE)
_ZN40_INTERNAL_b80389fe_4_k_cu_c1fce56d_262224cuda3std3__45__cpo5beginE:
	.zero		1
	.type		_ZN40_INTERNAL_b80389fe_4_k_cu_c1fce56d_262224cuda3std3__442_GLOBAL__N__b80389fe_4_k_cu_c1fce56d_262226ignoreE,@object
	.size		_ZN40_INTERNAL_b80389fe_4_k_cu_c1fce56d_262224cuda3std3__442_GLOBAL__N__b80389fe_4_k_cu_c1fce56d_262226ignoreE,(_ZN40_INTERNAL_b80389fe_4_k_cu_c1fce56d_262224cute7productE - _ZN40_INTERNAL_b80389fe_4_k_cu_c1fce56d_262224cuda3std3__442_GLOBAL__N__b80389fe_4_k_cu_c1fce56d_262226ignoreE)
_ZN40_INTERNAL_b80389fe_4_k_cu_c1fce56d_262224cuda3std3__442_GLOBAL__N__b80389fe_4_k_cu_c1fce56d_262226ignoreE:
	.zero		1
	.type		_ZN40_INTERNAL_b80389fe_4_k_cu_c1fce56d_262224cute7productE,@object
	.size		_ZN40_INTERNAL_b80389fe_4_k_cu_c1fce56d_262224cute7productE,(_ZN40_INTERNAL_b80389fe_4_k_cu_c1fce56d_262224cuda3std3__45__cpo3endE - _ZN40_INTERNAL_b80389fe_4_k_cu_c1fce56d_262224cute7productE)
_ZN40_INTERNAL_b80389fe_4_k_cu_c1fce56d_262224cute7productE:
	.zero		1
	.type		_ZN40_INTERNAL_b80389fe_4_k_cu_c1fce56d_262224cuda3std3__45__cpo3endE,@object
	.size		_ZN40_INTERNAL_b80389fe_4_k_cu_c1fce56d_262224cuda3std3__45__cpo3endE,(_ZN40_INTERNAL_b80389fe_4_k_cu_c1fce56d_262224cuda3std3__419piecewise_constructE - _ZN40_INTERNAL_b80389fe_4_k_cu_c1fce56d_262224cuda3std3__45__cpo3endE)
_ZN40_INTERNAL_b80389fe_4_k_cu_c1fce56d_262224cuda3std3__45__cpo3endE:
	.zero		1
	.type		_ZN40_INTERNAL_b80389fe_4_k_cu_c1fce56d_262224cuda3std3__419piecewise_constructE,@object
	.size		_ZN40_INTERNAL_b80389fe_4_k_cu_c1fce56d_262224cuda3std3__419piecewise_constructE,(_ZN40_INTERNAL_b80389fe_4_k_cu_c1fce56d_262224cuda3std3__45__cpo4cendE - _ZN40_INTERNAL_b80389fe_4_k_cu_c1fce56d_262224cuda3std3__419piecewise_constructE)
_ZN40_INTERNAL_b80389fe_4_k_cu_c1fce56d_262224cuda3std3__419piecewise_constructE:
	.zero		1
	.type		_ZN40_INTERNAL_b80389fe_4_k_cu_c1fce56d_262224cuda3std3__45__cpo4cendE,@object
	.size		_ZN40_INTERNAL_b80389fe_4_k_cu_c1fce56d_262224cuda3std3__45__cpo4cendE,(_ZN40_INTERNAL_b80389fe_4_k_cu_c1fce56d_262224cuda3std6ranges3__45__cpo4swapE - _ZN40_INTERNAL_b80389fe_4_k_cu_c1fce56d_262224cuda3std3__45__cpo4cendE)
_ZN40_INTERNAL_b80389fe_4_k_cu_c1fce56d_262224cuda3std3__45__cpo4cendE:
	.zero		1
	.type		_ZN40_INTERNAL_b80389fe_4_k_cu_c1fce56d_262224cuda3std6ranges3__45__cpo4swapE,@object
	.size		_ZN40_INTERNAL_b80389fe_4_k_cu_c1fce56d_262224cuda3std6ranges3__45__cpo4swapE,(.L_10 - _ZN40_INTERNAL_b80389fe_4_k_cu_c1fce56d_262224cuda3std6ranges3__45__cpo4swapE)
_ZN40_INTERNAL_b80389fe_4_k_cu_c1fce56d_262224cuda3std6ranges3__45__cpo4swapE:
	.zero		1
.L_10:


//--------------------- .nv.constant0._ZN7cutlass13device_kernelINS_4gemm6kernel13GemmUniversalIN4cute5tupleIJiiiiEEENS1_10collective13CollectiveMmaINS1_35MainloopSm100TmaUmmaWarpSpecializedILi5ELi2ELi4ENS5_IJNS4_1CILi8EEENSA_ILi1EEESC_EEEEENS5_IJNSA_ILi256EEENSA_ILi64EEENSA_ILi128EEEEEENS_6half_tENS5_IJlSC_lEEESJ_SK_NS4_8TiledMMAINS4_8MMA_AtomIJNS4_26SM100_MMA_F16BF16_2x1SM_SSISJ_SJ_fLi256ELi64ELNS4_4UMMA5MajorE0ELSP_0ELNSO_7ScaleInE0ELSQ_0EEEEEENS4_6LayoutINS5_IJSC_SC_SC_EEENS5_IJNSA_ILi0EEESV_SV_EEEEENS5_IJNS4_10UnderscoreESY_SY_EEEEENS4_18SM100_TMA_2SM_LOADENS4_14ComposedLayoutINS4_7SwizzleILi3ELi4ELi3EEENS4_18smem_ptr_flag_bitsILi16EEENST_INS5_IJSB_SG_EEENS5_IJSG_SC_EEEEEEEvNS4_8identityENS4_28SM100_TMA_2SM_LOAD_MULTICASTES1A_vS1B_EENS_8epilogue10collective18CollectiveEpilogueINS1E_23Sm100TmaWarpSpecializedILi3ELi2ELi32ELb1ELb0EEEJNS5_IJSH_SG_SH_EEENS5_IJNST_ISH_SC_EENST_INSA_ILi32EEESC_EEEEESJ_SK_SJ_SK_NS1E_6fusion15FusionCallbacksIS1I_NS1O_17LinearCombinationISJ_fSJ_fLNS_15FloatRoundStyleE2EEES1J_S1N_JEEENS4_5SM1004TMEM4LOAD26SM100_TMEM_LOAD_32dp32b32xENS4_13SM90_TMA_LOADENS12_INS13_ILi2ELi4ELi3EEES16_NST_INS5_IJSB_S1L_EEENS5_IJS1L_SC_EEEEEEENS4_39AutoVectorizingCopyWithAssumedAlignmentILi128EEENS4_14SM90_TMA_STOREES23_S25_S25_EEEvvEEEEvNT_6ParamsE --------------------------
	.section	.nv.constant0._ZN7cutlass13device_kernelINS_4gemm6kernel13GemmUniversalIN4cute5tupleIJiiiiEEENS1_10collective13CollectiveMmaINS1_35MainloopSm100TmaUmmaWarpSpecializedILi5ELi2ELi4ENS5_IJNS4_1CILi8EEENSA_ILi1EEESC_EEEEENS5_IJNSA_ILi256EEENSA_ILi64EEENSA_ILi128EEEEEENS_6half_tENS5_IJlSC_lEEESJ_SK_NS4_8TiledMMAINS4_8MMA_AtomIJNS4_26SM100_MMA_F16BF16_2x1SM_SSISJ_SJ_fLi256ELi64ELNS4_4UMMA5MajorE0ELSP_0ELNSO_7ScaleInE0ELSQ_0EEEEEENS4_6LayoutINS5_IJSC_SC_SC_EEENS5_IJNSA_ILi0EEESV_SV_EEEEENS5_IJNS4_10UnderscoreESY_SY_EEEEENS4_18SM100_TMA_2SM_LOADENS4_14ComposedLayoutINS4_7SwizzleILi3ELi4ELi3EEENS4_18smem_ptr_flag_bitsILi16EEENST_INS5_IJSB_SG_EEENS5_IJSG_SC_EEEEEEEvNS4_8identityENS4_28SM100_TMA_2SM_LOAD_MULTICASTES1A_vS1B_EENS_8epilogue10collective18CollectiveEpilogueINS1E_23Sm100TmaWarpSpecializedILi3ELi2ELi32ELb1ELb0EEEJNS5_IJSH_SG_SH_EEENS5_IJNST_ISH_SC_EENST_INSA_ILi32EEESC_EEEEESJ_SK_SJ_SK_NS1E_6fusion15FusionCallbacksIS1I_NS1O_17LinearCombinationISJ_fSJ_fLNS_15FloatRoundStyleE2EEES1J_S1N_JEEENS4_5SM1004TMEM4LOAD26SM100_TMEM_LOAD_32dp32b32xENS4_13SM90_TMA_LOADENS12_INS13_ILi2ELi4ELi3EEES16_NST_INS5_IJSB_S1L_EEENS5_IJS1L_SC_EEEEEEENS4_39AutoVectorizingCopyWithAssumedAlignmentILi128EEENS4_14SM90_TMA_STOREES23_S25_S25_EEEvvEEEEvNT_6ParamsE,"a",@progbits
	.sectionflags	@""
	.align	4
.nv.constant0._ZN7cutlass13device_kernelINS_4gemm6kernel13GemmUniversalIN4cute5tupleIJiiiiEEENS1_10collective13CollectiveMmaINS1_35MainloopSm100TmaUmmaWarpSpecializedILi5ELi2ELi4ENS5_IJNS4_1CILi8EEENSA_ILi1EEESC_EEEEENS5_IJNSA_ILi256EEENSA_ILi64EEENSA_ILi128EEEEEENS_6half_tENS5_IJlSC_lEEESJ_SK_NS4_8TiledMMAINS4_8MMA_AtomIJNS4_26SM100_MMA_F16BF16_2x1SM_SSISJ_SJ_fLi256ELi64ELNS4_4UMMA5MajorE0ELSP_0ELNSO_7ScaleInE0ELSQ_0EEEEEENS4_6LayoutINS5_IJSC_SC_SC_EEENS5_IJNSA_ILi0EEESV_SV_EEEEENS5_IJNS4_10UnderscoreESY_SY_EEEEENS4_18SM100_TMA_2SM_LOADENS4_14ComposedLayoutINS4_7SwizzleILi3ELi4ELi3EEENS4_18smem_ptr_flag_bitsILi16EEENST_INS5_IJSB_SG_EEENS5_IJSG_SC_EEEEEEEvNS4_8identityENS4_28SM100_TMA_2SM_LOAD_MULTICASTES1A_vS1B_EENS_8epilogue10collective18CollectiveEpilogueINS1E_23Sm100TmaWarpSpecializedILi3ELi2ELi32ELb1ELb0EEEJNS5_IJSH_SG_SH_EEENS5_IJNST_ISH_SC_EENST_INSA_ILi32EEESC_EEEEESJ_SK_SJ_SK_NS1E_6fusion15FusionCallbacksIS1I_NS1O_17LinearCombinationISJ_fSJ_fLNS_15FloatRoundStyleE2EEES1J_S1N_JEEENS4_5SM1004TMEM4LOAD26SM100_TMEM_LOAD_32dp32b32xENS4_13SM90_TMA_LOADENS12_INS13_ILi2ELi4ELi3EEES16_NST_INS5_IJSB_S1L_EEENS5_IJS1L_SC_EEEEEEENS4_39AutoVectorizingCopyWithAssumedAlignmentILi128EEENS4_14SM90_TMA_STOREES23_S25_S25_EEEvvEEEEvNT_6ParamsE:
	.zero		2944


//--------------------- SYMBOLS --------------------------

	.type		.nv.reservedSmem.offset0,@object
	.size		.nv.reservedSmem.offset0,0x4
	.type		.nv.reservedSmem.cap,@object
	.size		.nv.reservedSmem.cap,0x4
	.type		__assertfail,@function
